	.target	sm_90a

	.elftype	@"ET_EXEC"


//--------------------- .note.nv.tkinfo           --------------------------
	.section	.note.nv.tkinfo,"",@"SHT_NOTE"
	.sectionflags	@"SHF_NOTE_NV_TKINFO"
	.tkinfo
        /*0018*/ 	.word	0x00000002
        /*0030*/ 	.string	""
        /*0030*/ 	.string	"ptxas"
        /*0030*/ 	.string	"Cuda compilation tools, release 13.0, V13.0.88"
        /*0030*/ 	.string	"Build cuda_13.0.r13.0/compiler.36424714_0"
        /*0030*/ 	.string	"-v  -suppress-debug-info  -lineinfo  -arch sm_90a "



//--------------------- .note.nv.cuinfo           --------------------------
	.section	.note.nv.cuinfo,"",@"SHT_NOTE"
	.sectionflags	@"SHF_NOTE_NV_CUINFO"
        /*0018*/ 	.short	0x0002
        /*001a*/ 	.short	0x005a
        /*001c*/ 	.short	0x0082
	.zero		2


//--------------------- .nv.info                  --------------------------
	.section	.nv.info,"",@"SHT_CUDA_INFO"
	.align	4


	//----- nvinfo : EIATTR_REGCOUNT
	.align		4
        /*0000*/ 	.byte	0x04, 0x2f
        /*0002*/ 	.short	(.L_1 - .L_0)
	.align		4
.L_0:
        /*0004*/ 	.word	index@(matmul_kernel)
        /*0008*/ 	.word	0x000000ff


	//----- nvinfo : EIATTR_FRAME_SIZE
	.align		4
.L_1:
        /*000c*/ 	.byte	0x04, 0x11
        /*000e*/ 	.short	(.L_3 - .L_2)
	.align		4
.L_2:
        /*0010*/ 	.word	index@(matmul_kernel)
        /*0014*/ 	.word	0x00000058


	//----- nvinfo : EIATTR_MIN_STACK_SIZE
	.align		4
.L_3:
        /*0018*/ 	.byte	0x04, 0x12
        /*001a*/ 	.short	(.L_5 - .L_4)
	.align		4
.L_4:
        /*001c*/ 	.word	index@(matmul_kernel)
        /*0020*/ 	.word	0x00000058
.L_5:


//--------------------- .nv.compat                --------------------------
	.section	.nv.compat,"",@"SHT_CUDA_COMPAT_INFO"
	.align	4
        /*0000*/ 	.byte	0x02, 0x09, 0x01, 0x00, 0x02, 0x02, 0x01, 0x00, 0x02, 0x05, 0x05, 0x00, 0x03, 0x07, 0x01, 0x01
        /*0010*/ 	.byte	0x02, 0x03, 0x00, 0x00, 0x02, 0x06, 0x01, 0x00, 0x04, 0x0b, 0x08, 0x00, 0x00, 0x00, 0x00, 0x00
        /*0020*/ 	.byte	0x00, 0x00, 0x00, 0x00


//--------------------- .nv.info.matmul_kernel    --------------------------
	.section	.nv.info.matmul_kernel,"",@"SHT_CUDA_INFO"
	.sectionflags	@""
	.align	4


	//----- nvinfo : EIATTR_CUDA_API_VERSION
	.align		4
        /*0000*/ 	.byte	0x04, 0x37
        /*0002*/ 	.short	(.L_7 - .L_6)
.L_6:
        /*0004*/ 	.word	0x00000082


	//----- nvinfo : EIATTR_KPARAM_INFO
	.align		4
.L_7:
        /*0008*/ 	.byte	0x04, 0x17
        /*000a*/ 	.short	(.L_9 - .L_8)
.L_8:
        /*000c*/ 	.word	0x00000000
        /*0010*/ 	.short	0x000d
        /*0012*/ 	.short	0x0048
        /*0014*/ 	.byte	0x00, 0xf4, 0x21, 0x00


	//----- nvinfo : EIATTR_KPARAM_INFO
	.align		4
.L_9:
        /*0018*/ 	.byte	0x04, 0x17
        /*001a*/ 	.short	(.L_11 - .L_10)
.L_10:
        /*001c*/ 	.word	0x00000000
        /*0020*/ 	.short	0x000c
        /*0022*/ 	.short	0x0040
        /*0024*/ 	.byte	0x00, 0xf4, 0x21, 0x00


	//----- nvinfo : EIATTR_KPARAM_INFO
	.align		4
.L_11:
        /*0028*/ 	.byte	0x04, 0x17
        /*002a*/ 	.short	(.L_13 - .L_12)
.L_12:
        /*002c*/ 	.word	0x00000000
        /*0030*/ 	.short	0x000b
        /*0032*/ 	.short	0x0038
        /*0034*/ 	.byte	0x00, 0xf0, 0x11, 0x00


	//----- nvinfo : EIATTR_KPARAM_INFO
	.align		4
.L_13:
        /*0038*/ 	.byte	0x04, 0x17
        /*003a*/ 	.short	(.L_15 - .L_14)
.L_14:
        /*003c*/ 	.word	0x00000000
        /*0040*/ 	.short	0x000a
        /*0042*/ 	.short	0x0034
        /*0044*/ 	.byte	0x00, 0xf0, 0x11, 0x00


	//----- nvinfo : EIATTR_KPARAM_INFO
	.align		4
.L_15:
        /*0048*/ 	.byte	0x04, 0x17
        /*004a*/ 	.short	(.L_17 - .L_16)
.L_16:
        /*004c*/ 	.word	0x00000000
        /*0050*/ 	.short	0x0009
        /*0052*/ 	.short	0x0030
        /*0054*/ 	.byte	0x00, 0xf0, 0x11, 0x00


	//----- nvinfo : EIATTR_KPARAM_INFO
	.align		4
.L_17:
        /*0058*/ 	.byte	0x04, 0x17
        /*005a*/ 	.short	(.L_19 - .L_18)
.L_18:
        /*005c*/ 	.word	0x00000000
        /*0060*/ 	.short	0x0008
        /*0062*/ 	.short	0x002c
        /*0064*/ 	.byte	0x00, 0xf0, 0x11, 0x00


	//----- nvinfo : EIATTR_KPARAM_INFO
	.align		4
.L_19:
        /*0068*/ 	.byte	0x04, 0x17
        /*006a*/ 	.short	(.L_21 - .L_20)
.L_20:
        /*006c*/ 	.word	0x00000000
        /*0070*/ 	.short	0x0007
        /*0072*/ 	.short	0x0028
        /*0074*/ 	.byte	0x00, 0xf0, 0x11, 0x00


	//----- nvinfo : EIATTR_KPARAM_INFO
	.align		4
.L_21:
        /*0078*/ 	.byte	0x04, 0x17
        /*007a*/ 	.short	(.L_23 - .L_22)
.L_22:
        /*007c*/ 	.word	0x00000000
        /*0080*/ 	.short	0x0006
        /*0082*/ 	.short	0x0024
        /*0084*/ 	.byte	0x00, 0xf0, 0x11, 0x00


	//----- nvinfo : EIATTR_KPARAM_INFO
	.align		4
.L_23:
        /*0088*/ 	.byte	0x04, 0x17
        /*008a*/ 	.short	(.L_25 - .L_24)
.L_24:
        /*008c*/ 	.word	0x00000000
        /*0090*/ 	.short	0x0005
        /*0092*/ 	.short	0x0020
        /*0094*/ 	.byte	0x00, 0xf0, 0x11, 0x00


	//----- nvinfo : EIATTR_KPARAM_INFO
	.align		4
.L_25:
        /*0098*/ 	.byte	0x04, 0x17
        /*009a*/ 	.short	(.L_27 - .L_26)
.L_26:
        /*009c*/ 	.word	0x00000000
        /*00a0*/ 	.short	0x0004
        /*00a2*/ 	.short	0x001c
        /*00a4*/ 	.byte	0x00, 0xf0, 0x11, 0x00


	//----- nvinfo : EIATTR_KPARAM_INFO
	.align		4
.L_27:
        /*00a8*/ 	.byte	0x04, 0x17
        /*00aa*/ 	.short	(.L_29 - .L_28)
.L_28:
        /*00ac*/ 	.word	0x00000000
        /*00b0*/ 	.short	0x0003
        /*00b2*/ 	.short	0x0018
        /*00b4*/ 	.byte	0x00, 0xf0, 0x11, 0x00


	//----- nvinfo : EIATTR_KPARAM_INFO
	.align		4
.L_29:
        /*00b8*/ 	.byte	0x04, 0x17
        /*00ba*/ 	.short	(.L_31 - .L_30)
.L_30:
        /*00bc*/ 	.word	0x00000000
        /*00c0*/ 	.short	0x0002
        /*00c2*/ 	.short	0x0010
        /*00c4*/ 	.byte	0x00, 0xf4, 0x21, 0x00


	//----- nvinfo : EIATTR_KPARAM_INFO
	.align		4
.L_31:
        /*00c8*/ 	.byte	0x04, 0x17
        /*00ca*/ 	.short	(.L_33 - .L_32)
.L_32:
        /*00cc*/ 	.word	0x00000000
        /*00d0*/ 	.short	0x0001
        /*00d2*/ 	.short	0x0008
        /*00d4*/ 	.byte	0x00, 0xf4, 0x21, 0x00


	//----- nvinfo : EIATTR_KPARAM_INFO
	.align		4
.L_33:
        /*00d8*/ 	.byte	0x04, 0x17
        /*00da*/ 	.short	(.L_35 - .L_34)
.L_34:
        /*00dc*/ 	.word	0x00000000
        /*00e0*/ 	.short	0x0000
        /*00e2*/ 	.short	0x0000
        /*00e4*/ 	.byte	0x00, 0xf4, 0x21, 0x00


	//----- nvinfo : EIATTR_SPARSE_MMA_MASK
	.align		4
.L_35:
        /*00e8*/ 	.byte	0x03, 0x50
        /*00ea*/ 	.short	0x0000


	//----- nvinfo : EIATTR_MAXREG_COUNT
	.align		4
        /*00ec*/ 	.byte	0x03, 0x1b
        /*00ee*/ 	.short	0x00ff


	//----- nvinfo : EIATTR_NUM_BARRIERS
	.align		4
        /*00f0*/ 	.byte	0x02, 0x4c
        /*00f2*/ 	.byte	0x01
	.zero		1


	//----- nvinfo : EIATTR_ANNOTATIONS
	.align		4
        /*00f4*/ 	.byte	0x04, 0x55
        /*00f6*/ 	.short	(.L_37 - .L_36)


	//   ....[0]....
.L_36:
        /*00f8*/ 	.word	0x00000001
        /*00fc*/ 	.byte	0xc0, 0x05, 0x00, 0x00, 0x01, 0x00, 0x00, 0x00, 0xd0, 0x05, 0x00, 0x00, 0x01, 0x00, 0x00, 0x00
        /* <DEDUP_REMOVED lines=15> */
        /*01fc*/ 	.byte	0x50, 0x3b, 0x00, 0x00, 0x01, 0x00, 0x00, 0x00, 0x60, 0x3b, 0x00, 0x00


	//----- nvinfo : EIATTR_MERCURY_ISA_VERSION
	.align		4
.L_37:
        /*0208*/ 	.byte	0x03, 0x5f
        /*020a*/ 	.short	0x0101


	//----- nvinfo : EIATTR_EXIT_INSTR_OFFSETS
	.align		4
        /*020c*/ 	.byte	0x04, 0x1c
        /*020e*/ 	.short	(.L_39 - .L_38)


	//   ....[0]....
.L_38:
        /*0210*/ 	.word	0x00004780


	//   ....[1]....
        /*0214*/ 	.word	0x000047b0


	//----- nvinfo : EIATTR_REQNTID
	.align		4
.L_39:
        /*0218*/ 	.byte	0x04, 0x10
        /*021a*/ 	.short	(.L_41 - .L_40)
.L_40:
        /*021c*/ 	.word	0x00000040
        /*0220*/ 	.word	0x00000001
        /*0224*/ 	.word	0x00000001


	//----- nvinfo : EIATTR_CBANK_PARAM_SIZE
	.align		4
.L_41:
        /*0228*/ 	.byte	0x03, 0x19
        /*022a*/ 	.short	0x0050


	//----- nvinfo : EIATTR_PARAM_CBANK
	.align		4
        /*022c*/ 	.byte	0x04, 0x0a
        /*022e*/ 	.short	(.L_43 - .L_42)
	.align		4
.L_42:
        /*0230*/ 	.word	index@(.nv.constant0.matmul_kernel)
        /*0234*/ 	.short	0x0210
        /*0236*/ 	.short	0x0050


	//----- nvinfo : EIATTR_SW_WAR
	.align		4
.L_43:
        /*0238*/ 	.byte	0x04, 0x36
        /*023a*/ 	.short	(.L_45 - .L_44)
.L_44:
        /*023c*/ 	.word	0x00000008
.L_45:


//--------------------- .nv.callgraph             --------------------------
	.section	.nv.callgraph,"",@"SHT_CUDA_CALLGRAPH"
	.align	4
	.sectionentsize	8
	.align		4
        /*0000*/ 	.word	0x00000000
	.align		4
        /*0004*/ 	.word	0xffffffff
	.align		4
        /*0008*/ 	.word	0x00000000
	.align		4
        /*000c*/ 	.word	0xfffffffe
	.align		4
        /*0010*/ 	.word	0x00000000
	.align		4
        /*0014*/ 	.word	0xfffffffd
	.align		4
        /*0018*/ 	.word	0x00000000
	.align		4
        /*001c*/ 	.word	0xfffffffc


//--------------------- .text.matmul_kernel       --------------------------
	.section	.text.matmul_kernel,"ax",@progbits
	.align	128
        .global         matmul_kernel
        .type           matmul_kernel,@function
        .size           matmul_kernel,(.L_x_3 - matmul_kernel)
        .other          matmul_kernel,@"STO_CUDA_ENTRY STV_DEFAULT"
matmul_kernel:
.text.matmul_kernel:
[----:B------:R-:W0:Y:S08]  /*0000*/  LDC R1, c[0x0][0x28] ;  /* 0x00000a00ff017b82 */ /* 0x000e300000000800 */
[----:B------:R-:W1:Y:S01]  /*0010*/  LDC.64 R2, c[0x0][0x228] ;  /* 0x00008a00ff027b82 */ /* 0x000e620000000a00 */
[----:B------:R-:W2:Y:S01]  /*0020*/  S2R R7, SR_CTAID.X ;  /* 0x0000000000077919 */ /* 0x000ea20000002500 */
[----:B0-----:R-:W-:Y:S01]  /*0030*/  VIADD R1, R1, 0xffffffa8 ;  /* 0xffffffa801017836 */ /* 0x001fe20000000000 */
[----:B------:R-:W-:Y:S01]  /*0040*/  UMOV UR4, 0x400 ;  /* 0x0000040000047882 */ /* 0x000fe20000000000 */
[----:B------:R-:W-:Y:S01]  /*0050*/  ULDC.64 UR6, c[0x0][0x208] ;  /* 0x0000820000067ab9 */ /* 0x000fe20000000a00 */
[----:B------:R-:W0:Y:S01]  /*0060*/  S2R R29, SR_TID.X ;  /* 0x00000000001d7919 */ /* 0x000e220000002100 */
[----:B------:R-:W-:-:S02]  /*0070*/  CS2R R14, SRZ ;  /* 0x00000000000e7805 */ /* 0x000fc4000001ff00 */
[----:B------:R-:W-:Y:S01]  /*0080*/  CS2R R16, SRZ ;  /* 0x0000000000107805 */ /* 0x000fe2000001ff00 */
[----:B------:R-:W3:Y:S01]  /*0090*/  S2UR UR5, SR_CgaCtaId ;  /* 0x00000000000579c3 */ /* 0x000ee20000008800 */
[----:B------:R-:W-:Y:S02]  /*00a0*/  CS2R R18, SRZ ;  /* 0x0000000000127805 */ /* 0x000fe4000001ff00 */
[----:B------:R-:W-:Y:S02]  /*00b0*/  CS2R R20, SRZ ;  /* 0x0000000000147805 */ /* 0x000fe4000001ff00 */
[----:B------:R-:W-:Y:S02]  /*00c0*/  CS2R R22, SRZ ;  /* 0x0000000000167805 */ /* 0x000fe4000001ff00 */
[----:B------:R-:W-:Y:S02]  /*00d0*/  CS2R R24, SRZ ;  /* 0x0000000000187805 */ /* 0x000fe4000001ff00 */
[----:B------:R-:W-:Y:S01]  /*00e0*/  CS2R R26, SRZ ;  /* 0x00000000001a7805 */ /* 0x000fe2000001ff00 */
[----:B-1----:R-:W-:-:S05]  /*00f0*/  VIADD R0, R3, 0xf ;  /* 0x0000000f03007836 */ /* 0x002fca0000000000 */
[----:B------:R-:W-:Y:S01]  /*0100*/  SHF.R.S32.HI R5, RZ, 0x1f, R0 ;  /* 0x0000001fff057819 */ /* 0x000fe20000011400 */
[----:B---3--:R-:W-:-:S03]  /*0110*/  ULEA UR4, UR5, UR4, 0x18 ;  /* 0x0000000405047291 */ /* 0x008fc6000f8ec03f */
[----:B------:R-:W-:Y:S02]  /*0120*/  LEA.HI R5, R5, R0, RZ, 0x4 ;  /* 0x0000000005057211 */ /* 0x000fe400078f20ff */
[----:B--2---:R-:W-:Y:S02]  /*0130*/  IABS R10, R7 ;  /* 0x00000007000a7213 */ /* 0x004fe40000000000 */
[----:B------:R-:W-:Y:S02]  /*0140*/  SHF.R.S32.HI R5, RZ, 0x4, R5 ;  /* 0x00000004ff057819 */ /* 0x000fe40000011405 */
[----:B0-----:R-:W-:-:S03]  /*0150*/  LOP3.LUT R28, R29, 0x3f, RZ, 0xc0, !PT ;  /* 0x0000003f1d1c7812 */ /* 0x001fc600078ec0ff */
[----:B------:R-:W-:-:S05]  /*0160*/  IMAD.SHL.U32 R6, R5, 0x8, RZ ;  /* 0x0000000805067824 */ /* 0x000fca00078e00ff */
[-C--:B------:R-:W-:Y:S02]  /*0170*/  IABS R9, R6.reuse ;  /* 0x0000000600097213 */ /* 0x080fe40000000000 */
[----:B------:R-:W-:Y:S02]  /*0180*/  IABS R12, R6 ;  /* 0x00000006000c7213 */ /* 0x000fe40000000000 */
[----:B------:R-:W0:Y:S08]  /*0190*/  I2F.RP R0, R9 ;  /* 0x0000000900007306 */ /* 0x000e300000209400 */
[----:B0-----:R-:W0:Y:S02]  /*01a0*/  MUFU.RCP R0, R0 ;  /* 0x0000000000007308 */ /* 0x001e240000001000 */
[----:B0-----:R-:W-:-:S02]  /*01b0*/  VIADD R4, R0, 0xffffffe ;  /* 0x0ffffffe00047836 */ /* 0x001fc40000000000 */
[----:B------:R-:W-:-:S04]  /*01c0*/  IMAD.MOV R0, RZ, RZ, -R12 ;  /* 0x000000ffff007224 */ /* 0x000fc800078e0a0c */
[----:B------:R0:W1:Y:S02]  /*01d0*/  F2I.FTZ.U32.TRUNC.NTZ R5, R4 ;  /* 0x0000000400057305 */ /* 0x000064000021f000 */
[----:B0-----:R-:W-:Y:S02]  /*01e0*/  IMAD.MOV.U32 R4, RZ, RZ, RZ ;  /* 0x000000ffff047224 */ /* 0x001fe400078e00ff */
[----:B-1----:R-:W-:-:S04]  /*01f0*/  IMAD.MOV R8, RZ, RZ, -R5 ;  /* 0x000000ffff087224 */ /* 0x002fc800078e0a05 */
[----:B------:R-:W-:Y:S02]  /*0200*/  IMAD R11, R8, R9, RZ ;  /* 0x00000009080b7224 */ /* 0x000fe400078e02ff */
[----:B------:R-:W-:Y:S02]  /*0210*/  IMAD.MOV.U32 R8, RZ, RZ, R10 ;  /* 0x000000ffff087224 */ /* 0x000fe400078e000a */
[----:B------:R-:W-:-:S06]  /*0220*/  IMAD.HI.U32 R5, R5, R11, R4 ;  /* 0x0000000b05057227 */ /* 0x000fcc00078e0004 */
[----:B------:R-:W-:-:S04]  /*0230*/  IMAD.HI.U32 R5, R5, R8, RZ ;  /* 0x0000000805057227 */ /* 0x000fc800078e00ff */
[----:B------:R-:W-:-:S05]  /*0240*/  IMAD R0, R5, R0, R8 ;  /* 0x0000000005007224 */ /* 0x000fca00078e0208 */
[----:B------:R-:W-:-:S13]  /*0250*/  ISETP.GT.U32.AND P1, PT, R9, R0, PT ;  /* 0x000000000900720c */ /* 0x000fda0003f24070 */
[----:B------:R-:W-:Y:S02]  /*0260*/  @!P1 IMAD.IADD R0, R0, 0x1, -R9 ;  /* 0x0000000100009824 */ /* 0x000fe400078e0a09 */
[----:B------:R-:W-:Y:S01]  /*0270*/  @!P1 VIADD R5, R5, 0x1 ;  /* 0x0000000105059836 */ /* 0x000fe20000000000 */
[----:B------:R-:W-:Y:S02]  /*0280*/  ISETP.NE.AND P1, PT, R6, RZ, PT ;  /* 0x000000ff0600720c */ /* 0x000fe40003f25270 */
[----:B------:R-:W-:Y:S02]  /*0290*/  ISETP.GE.U32.AND P0, PT, R0, R9, PT ;  /* 0x000000090000720c */ /* 0x000fe40003f06070 */
[----:B------:R-:W-:-:S04]  /*02a0*/  LOP3.LUT R0, R7, R6, RZ, 0x3c, !PT ;  /* 0x0000000607007212 */ /* 0x000fc800078e3cff */
[----:B------:R-:W-:Y:S01]  /*02b0*/  ISETP.GE.AND P2, PT, R0, RZ, PT ;  /* 0x000000ff0000720c */ /* 0x000fe20003f46270 */
[----:B------:R-:W-:-:S06]  /*02c0*/  VIADD R0, R2, 0x7f ;  /* 0x0000007f02007836 */ /* 0x000fcc0000000000 */
[----:B------:R-:W-:-:S04]  /*02d0*/  @P0 VIADD R5, R5, 0x1 ;  /* 0x0000000105050836 */ /* 0x000fc80000000000 */
[----:B------:R-:W-:Y:S01]  /*02e0*/  IMAD.MOV.U32 R4, RZ, RZ, R5 ;  /* 0x000000ffff047224 */ /* 0x000fe200078e0005 */
[----:B------:R-:W-:-:S03]  /*02f0*/  SHF.R.S32.HI R5, RZ, 0x1f, R0 ;  /* 0x0000001fff057819 */ /* 0x000fc60000011400 */
[----:B------:R-:W-:Y:S01]  /*0300*/  @!P2 IMAD.MOV R4, RZ, RZ, -R4 ;  /* 0x000000ffff04a224 */ /* 0x000fe200078e0a04 */
[----:B------:R-:W-:Y:S02]  /*0310*/  @!P1 LOP3.LUT R4, RZ, R6, RZ, 0x33, !PT ;  /* 0x00000006ff049212 */ /* 0x000fe400078e33ff */
[----:B------:R-:W-:Y:S02]  /*0320*/  LEA.HI R5, R5, R0, RZ, 0x7 ;  /* 0x0000000005057211 */ /* 0x000fe400078f38ff */
[----:B------:R-:W-:Y:S01]  /*0330*/  SHF.L.U32 R10, R4, 0x3, RZ ;  /* 0x00000003040a7819 */ /* 0x000fe200000006ff */
[----:B------:R-:W-:-:S03]  /*0340*/  IMAD.MOV R4, RZ, RZ, -R4 ;  /* 0x000000ffff047224 */ /* 0x000fc600078e0a04 */
[----:B------:R-:W-:Y:S01]  /*0350*/  LEA.HI.SX32 R5, R5, -R10, 0x19 ;  /* 0x8000000a05057211 */ /* 0x000fe200078fcaff */
[----:B------:R-:W-:-:S03]  /*0360*/  IMAD R6, R6, R4, R7 ;  /* 0x0000000406067224 */ /* 0x000fc600078e0207 */
[----:B------:R-:W-:Y:S02]  /*0370*/  VIMNMX R13, R5, 0x8, PT ;  /* 0x00000008050d7848 */ /* 0x000fe40003fe0100 */
[----:B------:R-:W-:Y:S02]  /*0380*/  IABS R11, R6 ;  /* 0x00000006000b7213 */ /* 0x000fe40000000000 */
[----:B------:R-:W-:-:S04]  /*0390*/  IABS R9, R13 ;  /* 0x0000000d00097213 */ /* 0x000fc80000000000 */
[----:B------:R-:W0:Y:S08]  /*03a0*/  I2F.RP R0, R9 ;  /* 0x0000000900007306 */ /* 0x000e300000209400 */
[----:B0-----:R-:W0:Y:S02]  /*03b0*/  MUFU.RCP R0, R0 ;  /* 0x0000000000007308 */ /* 0x001e240000001000 */
[----:B0-----:R-:W-:-:S06]  /*03c0*/  VIADD R5, R0, 0xffffffe ;  /* 0x0ffffffe00057836 */ /* 0x001fcc0000000000 */
[----:B------:R-:W0:Y:S02]  /*03d0*/  F2I.FTZ.U32.TRUNC.NTZ R5, R5 ;  /* 0x0000000500057305 */ /* 0x000e24000021f000 */
[----:B0-----:R-:W-:-:S04]  /*03e0*/  IMAD.MOV R8, RZ, RZ, -R5 ;  /* 0x000000ffff087224 */ /* 0x001fc800078e0a05 */
[----:B------:R-:W-:Y:S01]  /*03f0*/  IMAD.MOV.U32 R4, RZ, RZ, R8 ;  /* 0x000000ffff047224 */ /* 0x000fe200078e0008 */
[----:B------:R-:W-:-:S03]  /*0400*/  IABS R8, R13 ;  /* 0x0000000d00087213 */ /* 0x000fc60000000000 */
[----:B------:R-:W-:Y:S02]  /*0410*/  IMAD R7, R4, R9, RZ ;  /* 0x0000000904077224 */ /* 0x000fe400078e02ff */
[----:B------:R-:W-:Y:S02]  /*0420*/  IMAD.MOV.U32 R4, RZ, RZ, RZ ;  /* 0x000000ffff047224 */ /* 0x000fe400078e00ff */
[----:B------:R-:W-:Y:S02]  /*0430*/  IMAD.MOV R0, RZ, RZ, -R8 ;  /* 0x000000ffff007224 */ /* 0x000fe400078e0a08 */
[----:B------:R-:W-:Y:S01]  /*0440*/  IMAD.HI.U32 R4, R5, R7, R4 ;  /* 0x0000000705047227 */ /* 0x000fe200078e0004 */
[----:B------:R-:W0:Y:S05]  /*0450*/  LDC R8, c[0x0][0x230] ;  /* 0x00008c00ff087b82 */ /* 0x000e2a0000000800 */
[----:B------:R-:W-:-:S04]  /*0460*/  IMAD.HI.U32 R4, R4, R11, RZ ;  /* 0x0000000b04047227 */ /* 0x000fc800078e00ff */
[----:B------:R-:W-:-:S05]  /*0470*/  IMAD R0, R4, R0, R11 ;  /* 0x0000000004007224 */ /* 0x000fca00078e020b */
[----:B------:R-:W-:Y:S01]  /*0480*/  ISETP.GT.U32.AND P1, PT, R9, R0, PT ;  /* 0x000000000900720c */ /* 0x000fe20003f24070 */
[----:B0-----:R-:W-:-:S12]  /*0490*/  VIADD R8, R8, 0x1f ;  /* 0x0000001f08087836 */ /* 0x001fd80000000000 */
[----:B------:R-:W-:Y:S02]  /*04a0*/  @!P1 IMAD.IADD R0, R0, 0x1, -R9 ;  /* 0x0000000100009824 */ /* 0x000fe400078e0a09 */
[----:B------:R-:W-:Y:S01]  /*04b0*/  @!P1 VIADD R4, R4, 0x1 ;  /* 0x0000000104049836 */ /* 0x000fe20000000000 */
[----:B------:R-:W-:Y:S02]  /*04c0*/  ISETP.NE.AND P1, PT, R13, RZ, PT ;  /* 0x000000ff0d00720c */ /* 0x000fe40003f25270 */
[----:B------:R-:W-:Y:S02]  /*04d0*/  ISETP.GE.U32.AND P0, PT, R0, R9, PT ;  /* 0x000000090000720c */ /* 0x000fe40003f06070 */
[----:B------:R-:W-:-:S04]  /*04e0*/  LOP3.LUT R0, R6, R13, RZ, 0x3c, !PT ;  /* 0x0000000d06007212 */ /* 0x000fc800078e3cff */
[----:B------:R-:W-:-:S07]  /*04f0*/  ISETP.GE.AND P2, PT, R0, RZ, PT ;  /* 0x000000ff0000720c */ /* 0x000fce0003f46270 */
[----:B------:R-:W-:Y:S01]  /*0500*/  @P0 VIADD R4, R4, 0x1 ;  /* 0x0000000104040836 */ /* 0x000fe20000000000 */
[----:B------:R-:W-:-:S05]  /*0510*/  ISETP.GE.AND P0, PT, R8, 0x20, PT ;  /* 0x000000200800780c */ /* 0x000fca0003f06270 */
[----:B------:R-:W-:Y:S01]  /*0520*/  @!P2 IMAD.MOV R4, RZ, RZ, -R4 ;  /* 0x000000ffff04a224 */ /* 0x000fe200078e0a04 */
[----:B------:R-:W-:-:S05]  /*0530*/  @!P1 LOP3.LUT R4, RZ, R13, RZ, 0x33, !PT ;  /* 0x0000000dff049212 */ /* 0x000fca00078e33ff */
[----:B------:R-:W-:Y:S02]  /*0540*/  IMAD.MOV R0, RZ, RZ, -R4 ;  /* 0x000000ffff007224 */ /* 0x000fe400078e0a04 */
[----:B------:R-:W-:Y:S02]  /*0550*/  IMAD.SHL.U32 R32, R4, 0x10, RZ ;  /* 0x0000001004207824 */ /* 0x000fe400078e00ff */
[----:B------:R-:W-:Y:S01]  /*0560*/  IMAD R0, R13, R0, R6 ;  /* 0x000000000d007224 */ /* 0x000fe200078e0206 */
[----:B------:R-:W-:-:S03]  /*0570*/  CS2R R12, SRZ ;  /* 0x00000000000c7805 */ /* 0x000fc6000001ff00 */
[----:B------:R-:W-:-:S05]  /*0580*/  IMAD.IADD R0, R10, 0x1, R0 ;  /* 0x000000010a007824 */ /* 0x000fca00078e0200 */
[----:B------:R-:W-:Y:S02]  /*0590*/  LEA R30, R0, R28, 0x7 ;  /* 0x0000001c001e7211 */ /* 0x000fe400078e38ff */
[----:B------:R-:W-:-:S03]  /*05a0*/  LOP3.LUT R0, R29, 0x20, RZ, 0xc0, !PT ;  /* 0x000000201d007812 */ /* 0x000fc600078ec0ff */
[----:B------:R-:W-:Y:S01]  /*05b0*/  VIADD R31, R30, 0x40 ;  /* 0x000000401e1f7836 */ /* 0x000fe20000000000 */
[----:B------:R0:W-:Y:S04]  /*05c0*/  STL [R1+0x2c], R30 ;  /* 0x00002c1e01007387 */ /* 0x0001e80000100800 */
[----:B------:R0:W-:Y:S04]  /*05d0*/  STL [R1+0x30], R32 ;  /* 0x0000302001007387 */ /* 0x0001e80000100800 */
[----:B------:R0:W-:Y:S01]  /*05e0*/  STL [R1+0x34], R31 ;  /* 0x0000341f01007387 */ /* 0x0001e20000100800 */
[----:B------:R-:W-:Y:S05]  /*05f0*/  @!P0 BRA `(.L_x_0) ;  /* 0x0000003400488947 */ /* 0x000fea0003800000 */
[----:B------:R-:W-:Y:S01]  /*0600*/  IABS R19, R3 ;  /* 0x0000000300137213 */ /* 0x000fe20000000000 */
[----:B------:R-:W1:Y:S01]  /*0610*/  LDC R33, c[0x0][0x238] ;  /* 0x00008e00ff217b82 */ /* 0x000e620000000800 */
[----:B------:R-:W-:Y:S01]  /*0620*/  IABS R21, R2 ;  /* 0x0000000200157213 */ /* 0x000fe20000000000 */
[----:B------:R-:W-:Y:S01]  /*0630*/  ULDC UR5, c[0x0][0x234] ;  /* 0x00008d0000057ab9 */ /* 0x000fe20000000800 */
[----:B------:R-:W2:Y:S01]  /*0640*/  I2F.RP R9, R19 ;  /* 0x0000001300097306 */ /* 0x000ea20000209400 */
[----:B------:R-:W-:Y:S01]  /*0650*/  LEA.HI R13, R0, R32, RZ, 0x1b ;  /* 0x00000020000d7211 */ /* 0x000fe200078fd8ff */
[----:B------:R-:W-:Y:S01]  /*0660*/  ULDC UR8, c[0x0][0x230] ;  /* 0x00008c0000087ab9 */ /* 0x000fe20000000800 */
[----:B------:R-:W-:Y:S01]  /*0670*/  IABS R24, R31 ;  /* 0x0000001f00187213 */ /* 0x000fe20000000000 */
[----:B------:R-:W-:Y:S01]  /*0680*/  ULDC.64 UR10, c[0x0][0x210] ;  /* 0x00008400000a7ab9 */ /* 0x000fe20000000a00 */
[C---:B------:R-:W-:Y:S01]  /*0690*/  ISETP.GE.AND P3, PT, R13.reuse, RZ, PT ;  /* 0x000000ff0d00720c */ /* 0x040fe20003f66270 */
[C---:B------:R-:W-:Y:S01]  /*06a0*/  VIADD R0, R13.reuse, 0xe ;  /* 0x0000000e0d007836 */ /* 0x040fe20000000000 */
[----:B------:R-:W-:Y:S01]  /*06b0*/  IABS R22, R13 ;  /* 0x0000000d00167213 */ /* 0x000fe20000000000 */
[----:B------:R-:W3:Y:S01]  /*06c0*/  I2F.RP R10, R21 ;  /* 0x00000015000a7306 */ /* 0x000ee20000209400 */
[----:B------:R-:W-:Y:S01]  /*06d0*/  VIADD R23, R13, 0x8 ;  /* 0x000000080d177836 */ /* 0x000fe20000000000 */
[----:B------:R-:W-:-:S02]  /*06e0*/  CS2R R104, SRZ ;  /* 0x0000000000687805 */ /* 0x000fc4000001ff00 */
[----:B------:R-:W-:Y:S01]  /*06f0*/  IABS R14, R0 ;  /* 0x00000000000e7213 */ /* 0x000fe20000000000 */
[C---:B------:R-:W-:Y:S01]  /*0700*/  VIADD R25, R13.reuse, 0x6 ;  /* 0x000000060d197836 */ /* 0x040fe20000000000 */
[----:B------:R-:W-:Y:S01]  /*0710*/  CS2R R106, SRZ ;  /* 0x00000000006a7805 */ /* 0x000fe2000001ff00 */
[C---:B------:R-:W-:Y:S01]  /*0720*/  VIADD R27, R13.reuse, 0x2 ;  /* 0x000000020d1b7836 */ /* 0x040fe20000000000 */
[----:B------:R-:W-:Y:S01]  /*0730*/  CS2R R100, SRZ ;  /* 0x0000000000647805 */ /* 0x000fe2000001ff00 */
[----:B--2---:R-:W2:Y:S01]  /*0740*/  MUFU.RCP R9, R9 ;  /* 0x0000000900097308 */ /* 0x004ea20000001000 */
[----:B------:R-:W-:Y:S01]  /*0750*/  VIADD R26, R13, 0x4 ;  /* 0x000000040d1a7836 */ /* 0x000fe20000000000 */
[----:B------:R-:W-:Y:S02]  /*0760*/  CS2R R102, SRZ ;  /* 0x0000000000667805 */ /* 0x000fe4000001ff00 */
[----:B------:R-:W-:Y:S02]  /*0770*/  IABS R20, R27 ;  /* 0x0000001b00147213 */ /* 0x000fe40000000000 */
[----:B------:R-:W-:Y:S01]  /*0780*/  CS2R R88, SRZ ;  /* 0x0000000000587805 */ /* 0x000fe2000001ff00 */
[C---:B-1----:R-:W-:Y:S01]  /*0790*/  IMAD R241, R33.reuse, 0x1e, RZ ;  /* 0x0000001e21f17824 */ /* 0x042fe200078e02ff */
[----:B------:R-:W-:Y:S01]  /*07a0*/  CS2R R90, SRZ ;  /* 0x00000000005a7805 */ /* 0x000fe2000001ff00 */
[C---:B------:R-:W-:Y:S01]  /*07b0*/  IMAD R41, R33.reuse, 0x1d, RZ ;  /* 0x0000001d21297824 */ /* 0x040fe200078e02ff */
[----:B---3--:R-:W1:Y:S01]  /*07c0*/  MUFU.RCP R10, R10 ;  /* 0x0000000a000a7308 */ /* 0x008e620000001000 */
[C---:B------:R-:W-:Y:S01]  /*07d0*/  IMAD R45, R33.reuse, 0x1c, RZ ;  /* 0x0000001c212d7824 */ /* 0x040fe200078e02ff */
[----:B------:R-:W-:Y:S01]  /*07e0*/  CS2R R84, SRZ ;  /* 0x0000000000547805 */ /* 0x000fe2000001ff00 */
[C---:B------:R-:W-:Y:S01]  /*07f0*/  IMAD R49, R33.reuse, 0x1b, RZ ;  /* 0x0000001b21317824 */ /* 0x040fe200078e02ff */
[----:B------:R-:W-:Y:S01]  /*0800*/  CS2R R86, SRZ ;  /* 0x0000000000567805 */ /* 0x000fe2000001ff00 */
[C---:B------:R-:W-:Y:S01]  /*0810*/  IMAD R53, R33.reuse, 0x1a, RZ ;  /* 0x0000001a21357824 */ /* 0x040fe200078e02ff */
[----:B------:R-:W-:Y:S01]  /*0820*/  CS2R R96, SRZ ;  /* 0x0000000000607805 */ /* 0x000fe2000001ff00 */
[----:B------:R-:W-:Y:S01]  /*0830*/  IMAD R57, R33, 0x19, RZ ;  /* 0x0000001921397824 */ /* 0x000fe200078e02ff */
[----:B------:R-:W-:Y:S01]  /*0840*/  CS2R R98, SRZ ;  /* 0x0000000000627805 */ /* 0x000fe2000001ff00 */
[----:B--2---:R-:W-:Y:S01]  /*0850*/  VIADD R4, R9, 0xffffffe ;  /* 0x0ffffffe09047836 */ /* 0x004fe20000000000 */
[----:B------:R-:W-:Y:S01]  /*0860*/  CS2R R92, SRZ ;  /* 0x00000000005c7805 */ /* 0x000fe2000001ff00 */
[----:B------:R-:W-:Y:S01]  /*0870*/  VIADD R9, R13, 0xc ;  /* 0x0000000c0d097836 */ /* 0x000fe20000000000 */
[----:B------:R-:W-:Y:S01]  /*0880*/  CS2R R94, SRZ ;  /* 0x00000000005e7805 */ /* 0x000fe2000001ff00 */
[----:B------:R2:W3:Y:S01]  /*0890*/  F2I.FTZ.U32.TRUNC.NTZ R5, R4 ;  /* 0x0000000400057305 */ /* 0x0004e2000021f000 */
[----:B------:R-:W-:Y:S01]  /*08a0*/  IMAD R61, R33, 0x18, RZ ;  /* 0x00000018213d7824 */ /* 0x000fe200078e02ff */
[----:B------:R-:W-:-:S02]  /*08b0*/  CS2R R76, SRZ ;  /* 0x00000000004c7805 */ /* 0x000fc4000001ff00 */
[----:B------:R-:W-:Y:S01]  /*08c0*/  IABS R16, R9 ;  /* 0x0000000900107213 */ /* 0x000fe20000000000 */
[----:B-1----:R-:W-:Y:S01]  /*08d0*/  VIADD R6, R10, 0xffffffe ;  /* 0x0ffffffe0a067836 */ /* 0x002fe20000000000 */
[----:B------:R-:W-:Y:S01]  /*08e0*/  CS2R R78, SRZ ;  /* 0x00000000004e7805 */ /* 0x000fe2000001ff00 */
[C---:B------:R-:W-:Y:S01]  /*08f0*/  IMAD R65, R33.reuse, 0x17, RZ ;  /* 0x0000001721417824 */ /* 0x040fe200078e02ff */
[----:B------:R-:W-:Y:S01]  /*0900*/  CS2R R80, SRZ ;  /* 0x0000000000507805 */ /* 0x000fe2000001ff00 */
[----:B------:R1:W4:Y:S01]  /*0910*/  F2I.FTZ.U32.TRUNC.NTZ R7, R6 ;  /* 0x0000000600077305 */ /* 0x000322000021f000 */
[----:B--2---:R-:W-:Y:S01]  /*0920*/  IMAD.MOV.U32 R4, RZ, RZ, RZ ;  /* 0x000000ffff047224 */ /* 0x004fe200078e00ff */
[----:B------:R-:W-:Y:S01]  /*0930*/  CS2R R82, SRZ ;  /* 0x0000000000527805 */ /* 0x000fe2000001ff00 */
[C---:B------:R-:W-:Y:S02]  /*0940*/  IMAD R69, R33.reuse, 0x16, RZ ;  /* 0x0000001621457824 */ /* 0x040fe400078e02ff */
[----:B------:R-:W-:-:S02]  /*0950*/  IMAD R73, R33, 0x15, RZ ;  /* 0x0000001521497824 */ /* 0x000fc400078e02ff */
[--C-:B---3--:R-:W-:Y:S02]  /*0960*/  IMAD.MOV R12, RZ, RZ, -R5.reuse ;  /* 0x000000ffff0c7224 */ /* 0x108fe400078e0a05 */
[----:B-1----:R-:W-:Y:S02]  /*0970*/  IMAD.MOV.U32 R6, RZ, RZ, RZ ;  /* 0x000000ffff067224 */ /* 0x002fe400078e00ff */
[----:B------:R-:W-:Y:S02]  /*0980*/  IMAD R11, R12, R19, RZ ;  /* 0x000000130c0b7224 */ /* 0x000fe400078e02ff */
[----:B------:R-:W-:Y:S02]  /*0990*/  VIADD R12, R13, 0xa ;  /* 0x0000000a0d0c7836 */ /* 0x000fe40000000000 */
[----:B------:R-:W-:-:S03]  /*09a0*/  IMAD.HI.U32 R5, R5, R11, R4 ;  /* 0x0000000b05057227 */ /* 0x000fc600078e0004 */
[----:B------:R-:W-:Y:S01]  /*09b0*/  IABS R18, R12 ;  /* 0x0000000c00127213 */ /* 0x000fe20000000000 */
[----:B----4-:R-:W-:Y:S02]  /*09c0*/  IMAD.MOV R10, RZ, RZ, -R7 ;  /* 0x000000ffff0a7224 */ /* 0x010fe400078e0a07 */
[----:B------:R-:W-:-:S04]  /*09d0*/  IMAD.HI.U32 R4, R5, R14, RZ ;  /* 0x0000000e05047227 */ /* 0x000fc800078e00ff */
[----:B------:R-:W-:Y:S02]  /*09e0*/  IMAD R17, R10, R21, RZ ;  /* 0x000000150a117224 */ /* 0x000fe400078e02ff */
[----:B------:R-:W-:-:S04]  /*09f0*/  IMAD.HI.U32 R10, R5, R16, RZ ;  /* 0x00000010050a7227 */ /* 0x000fc800078e00ff */
[----:B------:R-:W-:Y:S01]  /*0a00*/  IMAD.HI.U32 R17, R7, R17, R6 ;  /* 0x0000001107117227 */ /* 0x000fe200078e0006 */
[----:B------:R-:W-:Y:S02]  /*0a10*/  IABS R6, R23 ;  /* 0x0000001700067213 */ /* 0x000fe40000000000 */
[----:B------:R-:W-:Y:S01]  /*0a20*/  IADD3 R10, -R10, RZ, RZ ;  /* 0x000000ff0a0a7210 */ /* 0x000fe20007ffe1ff */
[----:B------:R-:W-:Y:S02]  /*0a30*/  IMAD.MOV R4, RZ, RZ, -R4 ;  /* 0x000000ffff047224 */ /* 0x000fe400078e0a04 */
[----:B------:R-:W-:-:S04]  /*0a40*/  IMAD.HI.U32 R11, R5, R18, RZ ;  /* 0x00000012050b7227 */ /* 0x000fc800078e00ff */
[C---:B------:R-:W-:Y:S02]  /*0a50*/  IMAD R4, R19.reuse, R4, R14 ;  /* 0x0000000413047224 */ /* 0x040fe400078e020e */
[----:B------:R-:W-:Y:S02]  /*0a60*/  IMAD.MOV.U32 R14, RZ, RZ, R6 ;  /* 0x000000ffff0e7224 */ /* 0x000fe400078e0006 */
[C---:B------:R-:W-:Y:S01]  /*0a70*/  IMAD R6, R19.reuse, R10, R16 ;  /* 0x0000000a13067224 */ /* 0x040fe200078e0210 */
[----:B------:R-:W-:Y:S01]  /*0a80*/  IABS R16, R25 ;  /* 0x0000001900107213 */ /* 0x000fe20000000000 */
[----:B------:R-:W-:Y:S01]  /*0a90*/  IMAD.MOV R11, RZ, RZ, -R11 ;  /* 0x000000ffff0b7224 */ /* 0x000fe200078e0a0b */
[----:B------:R-:W-:Y:S01]  /*0aa0*/  ISETP.GT.U32.AND P1, PT, R19, R4, PT ;  /* 0x000000041300720c */ /* 0x000fe20003f24070 */
[----:B------:R-:W-:Y:S01]  /*0ab0*/  IMAD.HI.U32 R10, R5, R14, RZ ;  /* 0x0000000e050a7227 */ /* 0x000fe200078e00ff */
[----:B------:R-:W-:-:S03]  /*0ac0*/  ISETP.GT.U32.AND P5, PT, R19, R6, PT ;  /* 0x000000061300720c */ /* 0x000fc60003fa4070 */
[----:B------:R-:W-:Y:S01]  /*0ad0*/  IMAD R7, R19, R11, R18 ;  /* 0x0000000b13077224 */ /* 0x000fe200078e0212 */
[----:B------:R-:W-:Y:S01]  /*0ae0*/  IABS R18, R26 ;  /* 0x0000001a00127213 */ /* 0x000fe20000000000 */
[----:B------:R-:W-:Y:S02]  /*0af0*/  IMAD.MOV R10, RZ, RZ, -R10 ;  /* 0x000000ffff0a7224 */ /* 0x000fe400078e0a0a */
[----:B------:R-:W-:Y:S01]  /*0b00*/  IMAD.HI.U32 R11, R5, R16, RZ ;  /* 0x00000010050b7227 */ /* 0x000fe200078e00ff */
[----:B------:R-:W-:-:S03]  /*0b10*/  ISETP.GT.U32.AND P2, PT, R19, R7, PT ;  /* 0x000000071300720c */ /* 0x000fc60003f44070 */
[----:B------:R-:W-:Y:S02]  /*0b20*/  IMAD R10, R19, R10, R14 ;  /* 0x0000000a130a7224 */ /* 0x000fe400078e020e */
[----:B------:R-:W-:Y:S02]  /*0b30*/  IMAD.MOV R13, RZ, RZ, -R11 ;  /* 0x000000ffff0d7224 */ /* 0x000fe400078e0a0b */
[----:B------:R-:W-:Y:S01]  /*0b40*/  IMAD.HI.U32 R14, R5, R20, RZ ;  /* 0x00000014050e7227 */ /* 0x000fe200078e00ff */
[----:B------:R-:W-:-:S03]  /*0b50*/  ISETP.GT.U32.AND P0, PT, R19, R10, PT ;  /* 0x0000000a1300720c */ /* 0x000fc60003f04070 */
[----:B------:R-:W-:Y:S02]  /*0b60*/  IMAD.HI.U32 R11, R5, R18, RZ ;  /* 0x00000012050b7227 */ /* 0x000fe400078e00ff */
[----:B------:R-:W-:Y:S02]  /*0b70*/  @!P2 IADD3 R7, R7, -R19, RZ ;  /* 0x800000130707a210 */ /* 0x000fe40007ffe0ff */
[C---:B------:R-:W-:Y:S02]  /*0b80*/  IMAD R13, R19.reuse, R13, R16 ;  /* 0x0000000d130d7224 */ /* 0x040fe400078e0210 */
[----:B------:R-:W-:Y:S02]  /*0b90*/  IMAD.MOV R15, RZ, RZ, -R14 ;  /* 0x000000ffff0f7224 */ /* 0x000fe400078e0a0e */
[----:B------:R-:W-:Y:S01]  /*0ba0*/  IMAD.MOV R11, RZ, RZ, -R11 ;  /* 0x000000ffff0b7224 */ /* 0x000fe200078e0a0b */
[C---:B------:R-:W-:Y:S01]  /*0bb0*/  ISETP.GT.U32.AND P6, PT, R19.reuse, R13, PT ;  /* 0x0000000d1300720c */ /* 0x040fe20003fc4070 */
[C---:B------:R-:W-:Y:S01]  /*0bc0*/  IMAD R15, R19.reuse, R15, R20 ;  /* 0x0000000f130f7224 */ /* 0x040fe200078e0214 */
[----:B------:R-:W-:Y:S01]  /*0bd0*/  IABS R20, R30 ;  /* 0x0000001e00147213 */ /* 0x000fe20000000000 */
[----:B------:R-:W-:-:S02]  /*0be0*/  IMAD R14, R19, R11, R18 ;  /* 0x0000000b130e7224 */ /* 0x000fc400078e0212 */
[----:B------:R-:W-:Y:S01]  /*0bf0*/  @!P1 IMAD.IADD R4, R4, 0x1, -R19 ;  /* 0x0000000104049824 */ /* 0x000fe200078e0a13 */
[----:B------:R-:W-:Y:S01]  /*0c00*/  ISETP.GT.U32.AND P1, PT, R19, R15, PT ;  /* 0x0000000f1300720c */ /* 0x000fe20003f24070 */
[----:B------:R-:W-:Y:S01]  /*0c10*/  IMAD.HI.U32 R5, R5, R22, RZ ;  /* 0x0000001605057227 */ /* 0x000fe200078e00ff */
[----:B------:R-:W-:-:S03]  /*0c20*/  ISETP.GT.U32.AND P4, PT, R19, R14, PT ;  /* 0x0000000e1300720c */ /* 0x000fc60003f84070 */
[----:B------:R-:W-:Y:S02]  /*0c30*/  IMAD.MOV R16, RZ, RZ, -R5 ;  /* 0x000000ffff107224 */ /* 0x000fe400078e0a05 */
[----:B------:R-:W-:-:S04]  /*0c40*/  IMAD.HI.U32 R5, R17, R24, RZ ;  /* 0x0000001811057227 */ /* 0x000fc800078e00ff */
[--C-:B------:R-:W-:Y:S01]  /*0c50*/  @!P5 IMAD.IADD R6, R6, 0x1, -R19.reuse ;  /* 0x000000010606d824 */ /* 0x100fe200078e0a13 */
[----:B------:R-:W-:Y:S01]  /*0c60*/  ISETP.GT.U32.AND P5, PT, R19, R4, PT ;  /* 0x000000041300720c */ /* 0x000fe20003fa4070 */
[----:B------:R-:W-:Y:S02]  /*0c70*/  @!P6 IMAD.IADD R13, R13, 0x1, -R19 ;  /* 0x000000010d0de824 */ /* 0x000fe400078e0a13 */
[----:B------:R-:W-:Y:S01]  /*0c80*/  IMAD.MOV R5, RZ, RZ, -R5 ;  /* 0x000000ffff057224 */ /* 0x000fe200078e0a05 */
[C---:B------:R-:W-:Y:S01]  /*0c90*/  ISETP.GT.U32.AND P2, PT, R19.reuse, R6, PT ;  /* 0x000000061300720c */ /* 0x040fe20003f44070 */
[--C-:B------:R-:W-:Y:S01]  /*0ca0*/  @!P0 IMAD.IADD R10, R10, 0x1, -R19.reuse ;  /* 0x000000010a0a8824 */ /* 0x100fe200078e0a13 */
[----:B------:R-:W-:Y:S01]  /*0cb0*/  ISETP.GT.U32.AND P0, PT, R19, R7, PT ;  /* 0x000000071300720c */ /* 0x000fe20003f04070 */
[----:B------:R-:W-:Y:S01]  /*0cc0*/  @!P1 IMAD.IADD R15, R15, 0x1, -R19 ;  /* 0x000000010f0f9824 */ /* 0x000fe200078e0a13 */
[----:B------:R-:W-:Y:S01]  /*0cd0*/  ISETP.GT.U32.AND P1, PT, R19, R13, PT ;  /* 0x0000000d1300720c */ /* 0x000fe20003f24070 */
[----:B------:R-:W-:-:S04]  /*0ce0*/  IMAD.HI.U32 R17, R17, R20, RZ ;  /* 0x0000001411117227 */ /* 0x000fc800078e00ff */
[----:B------:R-:W-:Y:S01]  /*0cf0*/  IMAD R18, R21, R5, R24 ;  /* 0x0000000515127224 */ /* 0x000fe200078e0218 */
[----:B------:R-:W-:Y:S01]  /*0d00*/  SHF.R.S32.HI R5, RZ, 0x1f, R8 ;  /* 0x0000001fff057819 */ /* 0x000fe20000011408 */
[----:B------:R-:W-:Y:S01]  /*0d10*/  @!P4 IMAD.IADD R14, R14, 0x1, -R19 ;  /* 0x000000010e0ec824 */ /* 0x000fe200078e0a13 */
[----:B------:R-:W-:Y:S01]  /*0d20*/  ISETP.GT.U32.AND P4, PT, R19, R10, PT ;  /* 0x0000000a1300720c */ /* 0x000fe20003f84070 */
[----:B------:R-:W-:Y:S01]  /*0d30*/  IMAD.MOV R17, RZ, RZ, -R17 ;  /* 0x000000ffff117224 */ /* 0x000fe200078e0a11 */
[----:B------:R-:W-:Y:S01]  /*0d40*/  LEA.HI R11, R5, R8, RZ, 0x5 ;  /* 0x00000008050b7211 */ /* 0x000fe200078f28ff */
[--C-:B------:R-:W-:Y:S01]  /*0d50*/  @!P5 IMAD.IADD R4, R4, 0x1, -R19.reuse ;  /* 0x000000010404d824 */ /* 0x100fe200078e0a13 */
[----:B------:R-:W-:Y:S01]  /*0d60*/  ISETP.GT.U32.AND P5, PT, R19, R15, PT ;  /* 0x0000000f1300720c */ /* 0x000fe20003fa4070 */
[----:B------:R-:W-:Y:S01]  /*0d70*/  IMAD R8, R21, R17, R20 ;  /* 0x0000001115087224 */ /* 0x000fe200078e0214 */
[----:B------:R-:W-:Y:S01]  /*0d80*/  ISETP.GT.U32.AND P6, PT, R19, R14, PT ;  /* 0x0000000e1300720c */ /* 0x000fe20003fc4070 */
[--C-:B------:R-:W-:Y:S01]  /*0d90*/  @!P0 IMAD.IADD R7, R7, 0x1, -R19.reuse ;  /* 0x0000000107078824 */ /* 0x100fe200078e0a13 */
[----:B------:R-:W-:Y:S01]  /*0da0*/  ISETP.GT.U32.AND P0, PT, R21, R18, PT ;  /* 0x000000121500720c */ /* 0x000fe20003f04070 */
[----:B------:R-:W-:Y:S01]  /*0db0*/  @!P1 IMAD.IADD R13, R13, 0x1, -R19 ;  /* 0x000000010d0d9824 */ /* 0x000fe200078e0a13 */
[----:B------:R-:W-:Y:S01]  /*0dc0*/  ISETP.GT.U32.AND P1, PT, R21, R8, PT ;  /* 0x000000081500720c */ /* 0x000fe20003f24070 */
[----:B------:R-:W-:-:S02]  /*0dd0*/  IMAD.SHL.U32 R5, R29, 0x2, RZ ;  /* 0x000000021d057824 */ /* 0x000fc400078e00ff */
[--C-:B------:R-:W-:Y:S01]  /*0de0*/  @!P4 IMAD.IADD R10, R10, 0x1, -R19.reuse ;  /* 0x000000010a0ac824 */ /* 0x100fe200078e0a13 */
[----:B------:R-:W-:Y:S01]  /*0df0*/  ISETP.GE.AND P4, PT, R0, RZ, PT ;  /* 0x000000ff0000720c */ /* 0x000fe20003f86270 */
[----:B------:R-:W-:Y:S01]  /*0e00*/  IMAD R16, R19, R16, R22 ;  /* 0x0000001013107224 */ /* 0x000fe200078e0216 */
[----:B------:R-:W-:Y:S01]  /*0e10*/  LOP3.LUT R0, R29, 0x7, RZ, 0xc0, !PT ;  /* 0x000000071d007812 */ /* 0x000fe200078ec0ff */
[--C-:B------:R-:W-:Y:S01]  /*0e20*/  @!P5 IMAD.IADD R15, R15, 0x1, -R19.reuse ;  /* 0x000000010f0fd824 */ /* 0x100fe200078e0a13 */
[----:B------:R-:W-:Y:S01]  /*0e30*/  ISETP.GE.AND P5, PT, R12, RZ, PT ;  /* 0x000000ff0c00720c */ /* 0x000fe20003fa6270 */
[--C-:B------:R-:W-:Y:S01]  /*0e40*/  @!P6 IMAD.IADD R14, R14, 0x1, -R19.reuse ;  /* 0x000000010e0ee824 */ /* 0x100fe200078e0a13 */
[----:B------:R-:W-:Y:S01]  /*0e50*/  SHF.L.U32 R12, R29, 0x3, RZ ;  /* 0x000000031d0c7819 */ /* 0x000fe200000006ff */
[----:B------:R-:W-:Y:S01]  /*0e60*/  @!P2 IMAD.IADD R6, R6, 0x1, -R19 ;  /* 0x000000010606a824 */ /* 0x000fe200078e0a13 */
[----:B------:R-:W-:Y:S01]  /*0e70*/  ISETP.GE.AND P6, PT, R9, RZ, PT ;  /* 0x000000ff0900720c */ /* 0x000fe20003fc6270 */
[--C-:B------:R-:W-:Y:S01]  /*0e80*/  @!P0 IMAD.IADD R18, R18, 0x1, -R21.reuse ;  /* 0x0000000112128824 */ /* 0x100fe200078e0a15 */
[----:B------:R-:W-:Y:S01]  /*0e90*/  LOP3.LUT R9, R5, 0x10, RZ, 0xc0, !PT ;  /* 0x0000001005097812 */ /* 0x000fe200078ec0ff */
[----:B------:R-:W-:Y:S01]  /*0ea0*/  @!P1 IMAD.IADD R8, R8, 0x1, -R21 ;  /* 0x0000000108089824 */ /* 0x000fe200078e0a15 */
[----:B------:R-:W-:Y:S01]  /*0eb0*/  ISETP.GT.U32.AND P2, PT, R19, R16, PT ;  /* 0x000000101300720c */ /* 0x000fe20003f44070 */
[----:B------:R-:W-:Y:S01]  /*0ec0*/  @!P4 IMAD.MOV R4, RZ, RZ, -R4 ;  /* 0x000000ffff04c224 */ /* 0x000fe200078e0a04 */
[----:B------:R-:W-:Y:S01]  /*0ed0*/  LOP3.LUT R17, R12, 0x30, RZ, 0xc0, !PT ;  /* 0x000000300c117812 */ /* 0x000fe200078ec0ff */
[C---:B------:R-:W-:Y:S01]  /*0ee0*/  IMAD R12, R0.reuse, 0x110, RZ ;  /* 0x00000110000c7824 */ /* 0x040fe200078e02ff */
[----:B------:R-:W-:Y:S01]  /*0ef0*/  LOP3.LUT R9, R9, 0x20, R29, 0xf8, !PT ;  /* 0x0000002009097812 */ /* 0x000fe200078ef81d */
[----:B------:R-:W-:Y:S01]  /*0f00*/  @!P5 IMAD.MOV R7, RZ, RZ, -R7 ;  /* 0x000000ffff07d224 */ /* 0x000fe200078e0a07 */
[C---:B------:R-:W-:Y:S01]  /*0f10*/  ISETP.GT.U32.AND P1, PT, R21.reuse, R18, PT ;  /* 0x000000121500720c */ /* 0x040fe20003f24070 */
[----:B------:R-:W-:Y:S01]  /*0f20*/  IMAD R20, R0, 0x40, R17 ;  /* 0x0000004000147824 */ /* 0x000fe200078e0211 */
[----:B------:R-:W-:Y:S01]  /*0f30*/  ISETP.GT.U32.AND P4, PT, R21, R8, PT ;  /* 0x000000081500720c */ /* 0x000fe20003f84070 */
[----:B------:R-:W-:Y:S01]  /*0f40*/  IMAD.SHL.U32 R0, R29, 0x80, RZ ;  /* 0x000000801d007824 */ /* 0x000fe200078e00ff */
[----:B------:R-:W-:Y:S01]  /*0f50*/  LOP3.LUT R9, R12, R9, RZ, 0x3c, !PT ;  /* 0x000000090c097212 */ /* 0x000fe200078e3cff */
[----:B------:R-:W-:Y:S01]  /*0f60*/  @!P6 IMAD.MOV R6, RZ, RZ, -R6 ;  /* 0x000000ffff06e224 */ /* 0x000fe200078e0a06 */
[----:B------:R-:W-:Y:S01]  /*0f70*/  ISETP.GE.AND P6, PT, R25, RZ, PT ;  /* 0x000000ff1900720c */ /* 0x000fe20003fc6270 */
[----:B------:R-:W-:Y:S01]  /*0f80*/  @!P2 IMAD.IADD R16, R16, 0x1, -R19 ;  /* 0x000000011010a824 */ /* 0x000fe200078e0a13 */
[----:B------:R-:W-:Y:S01]  /*0f90*/  LOP3.LUT R0, R9, 0x800, R0, 0xf8, !PT ;  /* 0x0000080009007812 */ /* 0x000fe200078ef800 */
[----:B------:R-:W-:Y:S01]  /*0fa0*/  IMAD R141, R33, 0x14, RZ ;  /* 0x00000014218d7824 */ /* 0x000fe200078e02ff */
[----:B------:R-:W1:Y:S01]  /*0fb0*/  LDC R9, c[0x0][0x240] ;  /* 0x00009000ff097b82 */ /* 0x000e620000000800 */
[----:B------:R-:W-:Y:S01]  /*0fc0*/  ISETP.GE.AND P2, PT, R23, RZ, PT ;  /* 0x000000ff1700720c */ /* 0x000fe20003f46270 */
[----:B------:R-:W-:Y:S01]  /*0fd0*/  IMAD R149, R33, 0x13, RZ ;  /* 0x0000001321957824 */ /* 0x000fe200078e02ff */
[----:B------:R-:W-:Y:S01]  /*0fe0*/  LOP3.LUT R5, R20, 0x30, R5, 0x78, !PT ;  /* 0x0000003014057812 */ /* 0x000fe200078e7805 */
[--C-:B------:R-:W-:Y:S01]  /*0ff0*/  @!P1 IMAD.IADD R18, R18, 0x1, -R21.reuse ;  /* 0x0000000112129824 */ /* 0x100fe200078e0a15 */
[----:B------:R-:W-:Y:S01]  /*1000*/  ISETP.GT.U32.AND P0, PT, R19, R16, PT ;  /* 0x000000101300720c */ /* 0x000fe20003f04070 */
[----:B------:R-:W-:Y:S01]  /*1010*/  @!P4 IMAD.IADD R8, R8, 0x1, -R21 ;  /* 0x000000010808c824 */ /* 0x000fe200078e0a15 */
[----:B------:R-:W-:Y:S01]  /*1020*/  ISETP.NE.AND P4, PT, R3, RZ, PT ;  /* 0x000000ff0300720c */ /* 0x000fe20003f85270 */
[----:B------:R-:W2:Y:S01]  /*1030*/  LDC.64 R20, c[0x0][0x218] ;  /* 0x00008600ff147b82 */ /* 0x000ea20000000a00 */
[----:B------:R-:W-:Y:S01]  /*1040*/  @!P6 IMAD.MOV R13, RZ, RZ, -R13 ;  /* 0x000000ffff0de224 */ /* 0x000fe200078e0a0d */
[----:B------:R-:W-:Y:S01]  /*1050*/  LOP3.LUT R3, RZ, R3, RZ, 0x33, !PT ;  /* 0x00000003ff037212 */ /* 0x000fe200078e33ff */
[----:B------:R3:W-:Y:S01]  /*1060*/  STL [R1+0x28], R5 ;  /* 0x0000280501007387 */ /* 0x0007e20000100800 */
[----:B------:R-:W-:Y:S01]  /*1070*/  ISETP.GE.AND P1, PT, R27, RZ, PT ;  /* 0x000000ff1b00720c */ /* 0x000fe20003f26270 */
[----:B------:R-:W-:Y:S01]  /*1080*/  IMAD R153, R33, 0x12, RZ ;  /* 0x0000001221997824 */ /* 0x000fe200078e02ff */
[----:B------:R-:W-:Y:S01]  /*1090*/  SEL R13, R3, R13, !P4 ;  /* 0x0000000d030d7207 */ /* 0x000fe20006000000 */
[----:B------:R-:W-:Y:S01]  /*10a0*/  @!P2 IMAD.MOV R10, RZ, RZ, -R10 ;  /* 0x000000ffff0aa224 */ /* 0x000fe200078e0a0a */
[----:B------:R-:W-:Y:S01]  /*10b0*/  ISETP.GE.AND P2, PT, R31, RZ, PT ;  /* 0x000000ff1f00720c */ /* 0x000fe20003f46270 */
[C---:B------:R-:W-:Y:S01]  /*10c0*/  IMAD R157, R33.reuse, 0x11, RZ ;  /* 0x00000011219d7824 */ /* 0x040fe200078e02ff */
[----:B------:R-:W-:Y:S01]  /*10d0*/  ISETP.GE.AND P6, PT, R30, RZ, PT ;  /* 0x000000ff1e00720c */ /* 0x000fe20003fc6270 */
[----:B------:R-:W-:Y:S01]  /*10e0*/  @!P0 IMAD.IADD R16, R16, 0x1, -R19 ;  /* 0x0000000110108824 */ /* 0x000fe200078e0a13 */
[----:B------:R-:W-:Y:S01]  /*10f0*/  ISETP.GE.AND P0, PT, R26, RZ, PT ;  /* 0x000000ff1a00720c */ /* 0x000fe20003f06270 */
[----:B------:R-:W-:Y:S01]  /*1100*/  IMAD.SHL.U32 R161, R33, 0x10, RZ ;  /* 0x0000001021a17824 */ /* 0x000fe200078e00ff */
[C---:B------:R-:W-:Y:S01]  /*1110*/  SEL R10, R3.reuse, R10, !P4 ;  /* 0x0000000a030a7207 */ /* 0x040fe20006000000 */
[----:B------:R-:W-:Y:S01]  /*1120*/  @!P3 IMAD.MOV R16, RZ, RZ, -R16 ;  /* 0x000000ffff10b224 */ /* 0x000fe200078e0a10 */
[----:B------:R-:W-:Y:S01]  /*1130*/  SEL R4, R3, R4, !P4 ;  /* 0x0000000403047207 */ /* 0x000fe20006000000 */
[-C--:B-1----:R-:W-:Y:S01]  /*1140*/  IMAD R13, R13, R9.reuse, RZ ;  /* 0x000000090d0d7224 */ /* 0x082fe200078e02ff */
[----:B------:R-:W-:Y:S01]  /*1150*/  SEL R6, R3, R6, !P4 ;  /* 0x0000000603067207 */ /* 0x000fe20006000000 */
[----:B------:R-:W-:Y:S01]  /*1160*/  @!P1 IMAD.MOV R15, RZ, RZ, -R15 ;  /* 0x000000ffff0f9224 */ /* 0x000fe200078e0a0f */
[----:B------:R-:W-:Y:S01]  /*1170*/  ISETP.NE.AND P5, PT, R2, RZ, PT ;  /* 0x000000ff0200720c */ /* 0x000fe20003fa5270 */
[----:B------:R-:W-:Y:S01]  /*1180*/  @!P2 IMAD.MOV R18, RZ, RZ, -R18 ;  /* 0x000000ffff12a224 */ /* 0x000fe200078e0a12 */
[----:B---3--:R-:W-:Y:S01]  /*1190*/  LOP3.LUT R5, RZ, R2, RZ, 0x33, !PT ;  /* 0x00000002ff057212 */ /* 0x008fe200078e33ff */
[-C--:B------:R-:W-:Y:S01]  /*11a0*/  IMAD R10, R10, R9.reuse, RZ ;  /* 0x000000090a0a7224 */ /* 0x080fe200078e02ff */
[C---:B--2---:R-:W-:Y:S01]  /*11b0*/  LEA R199, P2, R13.reuse, R20, 0x1 ;  /* 0x000000140dc77211 */ /* 0x044fe200078408ff */
[----:B------:R-:W-:Y:S01]  /*11c0*/  @!P6 IMAD.MOV R8, RZ, RZ, -R8 ;  /* 0x000000ffff08e224 */ /* 0x000fe200078e0a08 */
[----:B------:R-:W-:Y:S01]  /*11d0*/  @!P0 IADD3 R14, -R14, RZ, RZ ;  /* 0x000000ff0e0e8210 */ /* 0x000fe20007ffe1ff */
[----:B------:R-:W-:Y:S01]  /*11e0*/  IMAD R4, R4, R9, RZ ;  /* 0x0000000904047224 */ /* 0x000fe200078e02ff */
[----:B------:R-:W-:Y:S01]  /*11f0*/  LEA.HI.X.SX32 R198, R13, R21, 0x1, P2 ;  /* 0x000000150dc67211 */ /* 0x000fe200010f0eff */
[----:B------:R-:W-:Y:S01]  /*1200*/  IMAD R6, R6, R9, RZ ;  /* 0x0000000906067224 */ /* 0x000fe200078e02ff */
[----:B------:R-:W1:Y:S01]  /*1210*/  LDC R13, c[0x0][0x23c] ;  /* 0x00008f00ff0d7b82 */ /* 0x000e620000000800 */
[----:B------:R-:W-:Y:S01]  /*1220*/  SEL R7, R3, R7, !P4 ;  /* 0x0000000703077207 */ /* 0x000fe20006000000 */
[----:B------:R-:W-:Y:S01]  /*1230*/  IMAD R233, R33, 0xf, RZ ;  /* 0x0000000f21e97824 */ /* 0x000fe200078e02ff */
[----:B------:R-:W-:Y:S01]  /*1240*/  SEL R14, R3, R14, !P4 ;  /* 0x0000000e030e7207 */ /* 0x000fe20006000000 */
[----:B------:R-:W-:Y:S01]  /*1250*/  IMAD R225, R33, 0xe, RZ ;  /* 0x0000000e21e17824 */ /* 0x000fe200078e02ff */
[----:B------:R-:W-:Y:S01]  /*1260*/  SEL R15, R3, R15, !P4 ;  /* 0x0000000f030f7207 */ /* 0x000fe20006000000 */
[-C--:B------:R-:W-:Y:S01]  /*1270*/  IMAD R7, R7, R9.reuse, RZ ;  /* 0x0000000907077224 */ /* 0x080fe200078e02ff */
[----:B------:R-:W-:Y:S01]  /*1280*/  SEL R3, R3, R16, !P4 ;  /* 0x0000001003037207 */ /* 0x000fe20006000000 */
[-C--:B------:R-:W-:Y:S01]  /*1290*/  IMAD R14, R14, R9.reuse, RZ ;  /* 0x000000090e0e7224 */ /* 0x080fe200078e02ff */
[----:B------:R-:W-:Y:S01]  /*12a0*/  SEL R18, R5, R18, !P5 ;  /* 0x0000001205127207 */ /* 0x000fe20006800000 */
[-C--:B------:R-:W-:Y:S01]  /*12b0*/  IMAD R15, R15, R9.reuse, RZ ;  /* 0x000000090f0f7224 */ /* 0x080fe200078e02ff */
[----:B------:R-:W-:Y:S01]  /*12c0*/  LEA R203, P3, R10, R20, 0x1 ;  /* 0x000000140acb7211 */ /* 0x000fe200078608ff */
[----:B------:R-:W-:Y:S01]  /*12d0*/  IMAD R3, R3, R9, RZ ;  /* 0x0000000903037224 */ /* 0x000fe200078e02ff */
[----:B------:R-:W-:Y:S01]  /*12e0*/  SEL R12, R5, R8, !P5 ;  /* 0x00000008050c7207 */ /* 0x000fe20006800000 */
[----:B------:R-:W-:Y:S01]  /*12f0*/  IMAD R18, R18, UR5, RZ ;  /* 0x0000000512127c24 */ /* 0x000fe2000f8e02ff */
[-C--:B------:R-:W-:Y:S01]  /*1300*/  LEA R5, P6, R4, R20.reuse, 0x1 ;  /* 0x0000001404057211 */ /* 0x080fe200078c08ff */
[----:B------:R-:W-:Y:S01]  /*1310*/  IMAD.SHL.U32 R8, R28, 0x2, RZ ;  /* 0x000000021c087824 */ /* 0x000fe200078e00ff */
[-C--:B------:R-:W-:Y:S01]  /*1320*/  LEA R2, P5, R6, R20.reuse, 0x1 ;  /* 0x0000001406027211 */ /* 0x080fe200078a08ff */
[----:B------:R-:W-:Y:S01]  /*1330*/  IMAD R12, R12, UR5, RZ ;  /* 0x000000050c0c7c24 */ /* 0x000fe2000f8e02ff */
[----:B------:R-:W-:Y:S01]  /*1340*/  LEA.HI.X.SX32 R201, R10, R21, 0x1, P3 ;  /* 0x000000150ac97211 */ /* 0x000fe200018f0eff */
[----:B------:R-:W-:Y:S01]  /*1350*/  STL [R1+0x24], R5 ;  /* 0x0000240501007387 */ /* 0x000fe20000100800 */
[----:B------:R-:W-:Y:S01]  /*1360*/  LOP3.LUT R10, R29, 0x1f, RZ, 0xc0, !PT ;  /* 0x0000001f1d0a7812 */ /* 0x000fe200078ec0ff */
[----:B------:R-:W-:Y:S01]  /*1370*/  IMAD.WIDE R34, R18, 0x2, RZ ;  /* 0x0000000212227825 */ /* 0x000fe200078e02ff */
[-C--:B------:R-:W-:Y:S01]  /*1380*/  LEA R251, P4, R7, R20.reuse, 0x1 ;  /* 0x0000001407fb7211 */ /* 0x080fe200078808ff */
[----:B------:R2:W-:Y:S01]  /*1390*/  STL [R1+0x1c], R2 ;  /* 0x00001c0201007387 */ /* 0x0005e20000100800 */
[-C--:B------:R-:W-:Y:S01]  /*13a0*/  LEA R197, P1, R14, R20.reuse, 0x1 ;  /* 0x000000140ec57211 */ /* 0x080fe200078208ff */
[----:B-1----:R-:W-:Y:S01]  /*13b0*/  IMAD R10, R10, R13, RZ ;  /* 0x0000000d0a0a7224 */ /* 0x002fe200078e02ff */
[----:B------:R-:W-:Y:S01]  /*13c0*/  LEA R195, P0, R15, R20, 0x1 ;  /* 0x000000140fc37211 */ /* 0x000fe200078008ff */
[----:B------:R-:W-:Y:S01]  /*13d0*/  IMAD.WIDE R36, R12, 0x2, RZ ;  /* 0x000000020c247825 */ /* 0x000fe200078e02ff */
[----:B------:R-:W-:-:S02]  /*13e0*/  SHF.R.S32.HI R12, RZ, 0x5, R11 ;  /* 0x00000005ff0c7819 */ /* 0x000fc4000001140b */
[-C--:B------:R-:W-:Y:S01]  /*13f0*/  LEA.HI.X.SX32 R252, R6, R21.reuse, 0x1, P5 ;  /* 0x0000001506fc7211 */ /* 0x080fe200028f0eff */
[----:B------:R-:W-:Y:S01]  /*1400*/  IMAD R13, R33, 0x1f, RZ ;  /* 0x0000001f210d7824 */ /* 0x000fe200078e02ff */
[-C--:B------:R-:W-:Y:S01]  /*1410*/  LEA.HI.X.SX32 R249, R7, R21.reuse, 0x1, P4 ;  /* 0x0000001507f97211 */ /* 0x080fe200020f0eff */
[----:B------:R-:W-:Y:S01]  /*1420*/  IMAD R219, R33, 0xd, RZ ;  /* 0x0000000d21db7824 */ /* 0x000fe200078e02ff */
[-C--:B--2---:R-:W-:Y:S01]  /*1430*/  LEA.HI.X.SX32 R2, R4, R21.reuse, 0x1, P6 ;  /* 0x0000001504027211 */ /* 0x084fe200030f0eff */
[----:B------:R-:W-:Y:S01]  /*1440*/  IMAD.WIDE R16, R13, 0x2, R36 ;  /* 0x000000020d107825 */ /* 0x000fe200078e0224 */
[----:B------:R-:W-:Y:S02]  /*1450*/  LEA R193, P6, R3, R20, 0x1 ;  /* 0x0000001403c17211 */ /* 0x000fe400078c08ff */
[-C--:B------:R-:W-:Y:S01]  /*1460*/  LEA.HI.X.SX32 R196, R14, R21.reuse, 0x1, P1 ;  /* 0x000000150ec47211 */ /* 0x080fe200008f0eff */
[----:B------:R1:W-:Y:S01]  /*1470*/  STL [R1+0x20], R2 ;  /* 0x0000200201007387 */ /* 0x0003e20000100800 */
[-C--:B------:R-:W-:Y:S01]  /*1480*/  LEA.HI.X.SX32 R194, R15, R21.reuse, 0x1, P0 ;  /* 0x000000150fc27211 */ /* 0x080fe200000f0eff */
[----:B------:R-:W-:Y:S01]  /*1490*/  IMAD R211, R33, 0xc, RZ ;  /* 0x0000000c21d37824 */ /* 0x000fe200078e02ff */
[----:B------:R-:W-:Y:S01]  /*14a0*/  LEA.HI.X.SX32 R192, R3, R21, 0x1, P6 ;  /* 0x0000001503c07211 */ /* 0x000fe200030f0eff */
[----:B------:R-:W-:Y:S01]  /*14b0*/  IMAD.WIDE R20, R13, 0x2, R34 ;  /* 0x000000020d147825 */ /* 0x000fe200078e0222 */
[----:B------:R2:W-:Y:S01]  /*14c0*/  STL [R1+0x18], R12 ;  /* 0x0000180c01007387 */ /* 0x0005e20000100800 */
[----:B------:R-:W-:-:S02]  /*14d0*/  LOP3.LUT R3, R8, 0x20, RZ, 0x3c, !PT ;  /* 0x0000002008037812 */ /* 0x000fc400078e3cff */
[C---:B------:R-:W-:Y:S01]  /*14e0*/  IMAD R165, R33.reuse, 0xb, RZ ;  /* 0x0000000b21a57824 */ /* 0x040fe200078e02ff */
[----:B------:R-:W-:Y:S01]  /*14f0*/  STL.64 [R1+0x10], R20 ;  /* 0x0000101401007387 */ /* 0x000fe20000100a00 */
[C---:B------:R-:W-:Y:S01]  /*1500*/  IMAD R169, R33.reuse, 0xa, RZ ;  /* 0x0000000a21a97824 */ /* 0x040fe200078e02ff */
[C---:B-1----:R-:W-:Y:S01]  /*1510*/  LOP3.LUT R2, R8.reuse, 0x10, RZ, 0x3c, !PT ;  /* 0x0000001008027812 */ /* 0x042fe200078e3cff */
[C---:B------:R-:W-:Y:S01]  /*1520*/  IMAD R173, R33.reuse, 0x9, RZ ;  /* 0x0000000921ad7824 */ /* 0x040fe200078e02ff */
[----:B------:R1:W-:Y:S01]  /*1530*/  STL.64 [R1+0x8], R16 ;  /* 0x0000081001007387 */ /* 0x0003e20000100a00 */
[----:B------:R-:W-:Y:S01]  /*1540*/  IMAD.SHL.U32 R177, R33, 0x8, RZ ;  /* 0x0000000821b17824 */ /* 0x000fe200078e00ff */
[C---:B------:R-:W-:Y:S01]  /*1550*/  LOP3.LUT R4, R8.reuse, 0x30, RZ, 0x3c, !PT ;  /* 0x0000003008047812 */ /* 0x040fe200078e3cff */
[----:B--2---:R-:W-:Y:S01]  /*1560*/  IMAD.WIDE R12, R241, 0x2, R34 ;  /* 0x00000002f10c7825 */ /* 0x004fe200078e0222 */
[C---:B------:R-:W-:Y:S02]  /*1570*/  LOP3.LUT R5, R8.reuse, 0x40, RZ, 0x3c, !PT ;  /* 0x0000004008057812 */ /* 0x040fe400078e3cff */
[C---:B------:R-:W-:Y:S01]  /*1580*/  LOP3.LUT R6, R8.reuse, 0x50, RZ, 0x3c, !PT ;  /* 0x0000005008067812 */ /* 0x040fe200078e3cff */
[C---:B------:R-:W-:Y:S01]  /*1590*/  IMAD R181, R33.reuse, 0x7, RZ ;  /* 0x0000000721b57824 */ /* 0x040fe200078e02ff */
[----:B------:R2:W-:Y:S01]  /*15a0*/  STL.64 [R1], R12 ;  /* 0x0000000c01007387 */ /* 0x0005e20000100a00 */
[C---:B------:R-:W-:Y:S01]  /*15b0*/  IMAD R185, R33.reuse, 0x6, RZ ;  /* 0x0000000621b97824 */ /* 0x040fe200078e02ff */
[C---:B------:R-:W-:Y:S01]  /*15c0*/  LOP3.LUT R7, R8.reuse, 0x60, RZ, 0x3c, !PT ;  /* 0x0000006008077812 */ /* 0x040fe200078e3cff */
[C---:B0-----:R-:W-:Y:S01]  /*15d0*/  IMAD R31, R33.reuse, 0x5, RZ ;  /* 0x00000005211f7824 */ /* 0x041fe200078e02ff */
[----:B------:R-:W-:Y:S01]  /*15e0*/  LOP3.LUT R8, R8, 0x70, RZ, 0x3c, !PT ;  /* 0x0000007008087812 */ /* 0x000fe200078e3cff */
[C---:B------:R-:W-:Y:S01]  /*15f0*/  IMAD.SHL.U32 R27, R33.reuse, 0x4, RZ ;  /* 0x00000004211b7824 */ /* 0x040fe200078e00ff */
[----:B------:R-:W-:Y:S01]  /*1600*/  LOP3.LUT R11, R0, 0x40, RZ, 0x3c, !PT ;  /* 0x00000040000b7812 */ /* 0x000fe200078e3cff */
[----:B------:R-:W-:-:S02]  /*1610*/  IMAD R15, R33, 0x3, RZ ;  /* 0x00000003210f7824 */ /* 0x000fc400078e02ff */
[----:B------:R-:W-:Y:S02]  /*1620*/  IMAD.SHL.U32 R19, R33, 0x2, RZ ;  /* 0x0000000221137824 */ /* 0x000fe400078e00ff */
[----:B------:R-:W-:-:S04]  /*1630*/  IMAD.WIDE R38, R41, 0x2, R34 ;  /* 0x0000000229267825 */ /* 0x000fc800078e0222 */
        /* <DEDUP_REMOVED lines=26> */
[----:B-1----:R-:W-:-:S04]  /*17e0*/  IMAD.WIDE R16, R19, 0x2, R34 ;  /* 0x0000000213107825 */ /* 0x002fc800078e0222 */
[----:B------:R-:W-:-:S04]  /*17f0*/  IMAD.WIDE R20, R33, 0x2, R34 ;  /* 0x0000000221147825 */ /* 0x000fc800078e0222 */
[----:B------:R-:W-:Y:S02]  /*1800*/  IMAD.U32 R9, RZ, RZ, UR8 ;  /* 0x00000008ff097e24 */ /* 0x000fe4000f8e00ff */
[----:B------:R-:W-:Y:S02]  /*1810*/  IMAD.U32 R22, RZ, RZ, UR10 ;  /* 0x0000000aff167e24 */ /* 0x000fe4000f8e00ff */
[----:B------:R-:W-:Y:S02]  /*1820*/  IMAD.U32 R23, RZ, RZ, UR11 ;  /* 0x0000000bff177e24 */ /* 0x000fe4000f8e00ff */
        /* <DEDUP_REMOVED lines=29> */
[----:B--2---:R-:W-:-:S07]  /*1a00*/  IMAD.WIDE R32, R33, 0x2, R36 ;  /* 0x0000000221207825 */ /* 0x004fce00078e0224 */
.L_x_1:
[----:B------:R0:W-:Y:S01]  /*1a10*/  STL.64 [R1+0x50], R76 ;  /* 0x0000504c01007387 */ /* 0x0001e20000100a00 */
[C---:B------:R-:W-:Y:S02]  /*1a20*/  ISETP.GT.AND P2, PT, R9.reuse, RZ, PT ;  /* 0x000000ff0900720c */ /* 0x040fe40003f44270 */
[-C--:B------:R-:W-:Y:S02]  /*1a30*/  IADD3 R12, P1, R36, R22.reuse, RZ ;  /* 0x00000016240c7210 */ /* 0x080fe40007f3e0ff */
[-C--:B------:R-:W-:Y:S01]  /*1a40*/  IADD3 R108, P0, R34, R22.reuse, RZ ;  /* 0x00000016226c7210 */ /* 0x080fe20007f1e0ff */
[----:B0-----:R-:W2:Y:S01]  /*1a50*/  LDL.64 R76, [R1] ;  /* 0x00000000014c7983 */ /* 0x001ea20000100a00 */
[----:B------:R-:W-:Y:S01]  /*1a60*/  ISETP.GT.AND P3, PT, R9, 0x1, PT ;  /* 0x000000010900780c */ /* 0x000fe20003f64270 */
[----:B------:R-:W-:Y:S01]  /*1a70*/  IMAD.X R13, R37, 0x1, R23, P1 ;  /* 0x00000001250d7824 */ /* 0x000fe200008e0617 */
[----:B------:R-:W-:Y:S01]  /*1a80*/  IADD3.X R109, R35, R23, RZ, P0, !PT ;  /* 0x00000017236d7210 */ /* 0x000fe200007fe4ff */
[----:B------:R0:W-:Y:S01]  /*1a90*/  STL.64 [R1+0x48], R78 ;  /* 0x0000484e01007387 */ /* 0x0001e20000100a00 */
[----:B------:R-:W-:-:S02]  /*1aa0*/  IADD3 R116, P1, R32, R22, RZ ;  /* 0x0000001620747210 */ /* 0x000fc40007f3e0ff */
[-C--:B------:R-:W-:Y:S02]  /*1ab0*/  IADD3 R118, P0, R20, R22.reuse, RZ ;  /* 0x0000001614767210 */ /* 0x080fe40007f1e0ff */
[----:B------:R-:W-:Y:S02]  /*1ac0*/  PRMT R200, RZ, 0x7610, R200 ;  /* 0x00007610ffc87816 */ /* 0x000fe400000000c8 */
[----:B------:R-:W-:Y:S01]  /*1ad0*/  PRMT R202, RZ, 0x7610, R202 ;  /* 0x00007610ffca7816 */ /* 0x000fe200000000ca */
[----:B------:R-:W-:Y:S01]  /*1ae0*/  IMAD.X R117, R33, 0x1, R23, P1 ;  /* 0x0000000121757824 */ /* 0x000fe200008e0617 */
[----:B------:R-:W-:Y:S01]  /*1af0*/  PRMT R127, RZ, 0x7610, R127 ;  /* 0x00007610ff7f7816 */ /* 0x000fe2000000007f */
[----:B------:R-:W-:Y:S01]  /*1b00*/  IMAD.X R119, R21, 0x1, R23, P0 ;  /* 0x0000000115777824 */ /* 0x000fe200000e0617 */
[----:B------:R-:W-:Y:S01]  /*1b10*/  PRMT R134, RZ, 0x7610, R134 ;  /* 0x00007610ff867816 */ /* 0x000fe20000000086 */
[----:B------:R1:W3:Y:S01]  /*1b20*/  @P2 LDG.E.U16 R200, desc[UR6][R12.64] ;  /* 0x000000060cc82981 */ /* 0x0002e2000c1e1500 */
[----:B------:R-:W-:-:S03]  /*1b30*/  IADD3 R112, P0, R16, R22, RZ ;  /* 0x0000001610707210 */ /* 0x000fc60007f1e0ff */
[----:B------:R4:W5:Y:S01]  /*1b40*/  @P2 LDG.E.U16 R202, desc[UR6][R108.64] ;  /* 0x000000066cca2981 */ /* 0x000962000c1e1500 */
[----:B------:R-:W-:Y:S02]  /*1b50*/  ISETP.GT.AND P2, PT, R9, 0x2, PT ;  /* 0x000000020900780c */ /* 0x000fe40003f44270 */
[----:B------:R-:W-:Y:S01]  /*1b60*/  IADD3 R114, P1, R18, R22, RZ ;  /* 0x0000001612727210 */ /* 0x000fe20007f3e0ff */
[----:B------:R-:W5:Y:S01]  /*1b70*/  @P3 LDG.E.U16 R127, desc[UR6][R116.64] ;  /* 0x00000006747f3981 */ /* 0x000f62000c1e1500 */
[----:B------:R-:W-:-:S03]  /*1b80*/  IMAD.X R113, R17, 0x1, R23, P0 ;  /* 0x0000000111717824 */ /* 0x000fc600000e0617 */
[----:B------:R-:W5:Y:S01]  /*1b90*/  @P3 LDG.E.U16 R134, desc[UR6][R118.64] ;  /* 0x0000000676863981 */ /* 0x000f62000c1e1500 */
[----:B------:R-:W-:Y:S02]  /*1ba0*/  ISETP.GT.AND P3, PT, R9, 0x3, PT ;  /* 0x000000030900780c */ /* 0x000fe40003f64270 */
[-C--:B-1----:R-:W-:Y:S01]  /*1bb0*/  IADD3 R12, P0, R24, R22.reuse, RZ ;  /* 0x00000016180c7210 */ /* 0x082fe20007f1e0ff */
[----:B0-----:R-:W3:Y:S01]  /*1bc0*/  LDL.64 R78, [R1+0x10] ;  /* 0x00001000014e7983 */ /* 0x001ee20000100a00 */
[----:B------:R-:W-:Y:S01]  /*1bd0*/  PRMT R126, RZ, 0x7610, R126 ;  /* 0x00007610ff7e7816 */ /* 0x000fe2000000007e */
[--C-:B------:R-:W-:Y:S01]  /*1be0*/  IMAD.X R115, R19, 0x1, R23.reuse, P1 ;  /* 0x0000000113737824 */ /* 0x100fe200008e0617 */
[----:B----4-:R-:W-:Y:S01]  /*1bf0*/  PRMT R108, RZ, 0x7610, R108 ;  /* 0x00007610ff6c7816 */ /* 0x010fe2000000006c */
[----:B------:R0:W-:Y:S01]  /*1c00*/  STL.64 [R1+0x40], R80 ;  /* 0x0000405001007387 */ /* 0x0001e20000100a00 */
[----:B------:R-:W-:Y:S01]  /*1c10*/  IADD3 R110, P1, R14, R22, RZ ;  /* 0x000000160e6e7210 */ /* 0x000fe20007f3e0ff */
[----:B------:R-:W-:Y:S01]  /*1c20*/  IMAD.X R13, R25, 0x1, R23, P0 ;  /* 0x00000001190d7824 */ /* 0x000fe200000e0617 */
[----:B------:R-:W-:Y:S01]  /*1c30*/  PRMT R144, RZ, 0x7610, R144 ;  /* 0x00007610ff907816 */ /* 0x000fe20000000090 */
[----:B------:R-:W4:Y:S01]  /*1c40*/  @P2 LDG.E.U16 R126, desc[UR6][R114.64] ;  /* 0x00000006727e2981 */ /* 0x000f22000c1e1500 */
[----:B------:R-:W-:Y:S01]  /*1c50*/  PRMT R145, RZ, 0x7610, R145 ;  /* 0x00007610ff917816 */ /* 0x000fe20000000091 */
[----:B------:R-:W-:-:S02]  /*1c60*/  IMAD.X R111, R15, 0x1, R23, P1 ;  /* 0x000000010f6f7824 */ /* 0x000fc400008e0617 */
[----:B------:R-:W4:Y:S04]  /*1c70*/  @P2 LDG.E.U16 R108, desc[UR6][R112.64] ;  /* 0x00000006706c2981 */ /* 0x000f28000c1e1500 */
[----:B0-----:R-:W5:Y:S01]  /*1c80*/  LDL.64 R80, [R1+0x8] ;  /* 0x0000080001507983 */ /* 0x001f620000100a00 */
[----:B------:R-:W-:-:S03]  /*1c90*/  ISETP.GT.AND P2, PT, R9, 0x4, PT ;  /* 0x000000040900780c */ /* 0x000fc60003f44270 */
[----:B------:R0:W4:Y:S01]  /*1ca0*/  @P3 LDG.E.U16 R144, desc[UR6][R12.64] ;  /* 0x000000060c903981 */ /* 0x000122000c1e1500 */
[----:B------:R-:W-:-:S03]  /*1cb0*/  PRMT R132, RZ, 0x7610, R132 ;  /* 0x00007610ff847816 */ /* 0x000fc60000000084 */
[----:B------:R1:W4:Y:S01]  /*1cc0*/  @P3 LDG.E.U16 R145, desc[UR6][R110.64] ;  /* 0x000000066e913981 */ /* 0x000322000c1e1500 */
[----:B------:R-:W-:Y:S02]  /*1cd0*/  PRMT R133, RZ, 0x7610, R133 ;  /* 0x00007610ff857816 */ /* 0x000fe40000000085 */
[----:B------:R-:W-:Y:S02]  /*1ce0*/  PRMT R124, RZ, 0x7610, R124 ;  /* 0x00007610ff7c7816 */ /* 0x000fe4000000007c */
[----:B------:R-:W-:Y:S02]  /*1cf0*/  PRMT R125, RZ, 0x7610, R125 ;  /* 0x00007610ff7d7816 */ /* 0x000fe4000000007d */
[----:B------:R-:W-:Y:S02]  /*1d00*/  PRMT R11, RZ, 0x7610, R11 ;  /* 0x00007610ff0b7816 */ /* 0x000fe4000000000b */
[----:B------:R-:W-:Y:S02]  /*1d10*/  PRMT R135, RZ, 0x7610, R135 ;  /* 0x00007610ff877816 */ /* 0x000fe40000000087 */
[----:B------:R-:W-:-:S02]  /*1d20*/  PRMT R146, RZ, 0x7610, R146 ;  /* 0x00007610ff927816 */ /* 0x000fc40000000092 */
[----:B------:R-:W-:Y:S02]  /*1d30*/  PRMT R139, RZ, 0x7610, R139 ;  /* 0x00007610ff8b7816 */ /* 0x000fe4000000008b */
[----:B------:R-:W-:Y:S02]  /*1d40*/  PRMT R138, RZ, 0x7610, R138 ;  /* 0x00007610ff8a7816 */ /* 0x000fe4000000008a */
[----:B------:R-:W-:Y:S02]  /*1d50*/  PRMT R131, RZ, 0x7610, R131 ;  /* 0x00007610ff837816 */ /* 0x000fe40000000083 */
[----:B------:R-:W-:Y:S02]  /*1d60*/  PRMT R130, RZ, 0x7610, R130 ;  /* 0x00007610ff827816 */ /* 0x000fe40000000082 */
[----:B------:R-:W-:Y:S02]  /*1d70*/  PRMT R123, RZ, 0x7610, R123 ;  /* 0x00007610ff7b7816 */ /* 0x000fe4000000007b */
[----:B------:R-:W-:-:S02]  /*1d80*/  PRMT R122, RZ, 0x7610, R122 ;  /* 0x00007610ff7a7816 */ /* 0x000fc4000000007a */
[----:B------:R-:W-:Y:S02]  /*1d90*/  PRMT R147, RZ, 0x7610, R147 ;  /* 0x00007610ff937816 */ /* 0x000fe40000000093 */
[----:B------:R-:W-:Y:S01]  /*1da0*/  PRMT R204, RZ, 0x7610, R204 ;  /* 0x00007610ffcc7816 */ /* 0x000fe200000000cc */
[--C-:B------:R-:W-:Y:S01]  /*1db0*/  IMAD.IADD R188, R142, 0x1, R22.reuse ;  /* 0x000000018ebc7824 */ /* 0x100fe200078e0216 */
[-C--:B0-----:R-:W-:Y:S01]  /*1dc0*/  IADD3 R12, P0, R28, R22.reuse, RZ ;  /* 0x000000161c0c7210 */ /* 0x081fe20007f1e0ff */
[----:B------:R-:W-:Y:S01]  /*1dd0*/  IMAD.IADD R190, R74, 0x1, R22 ;  /* 0x000000014abe7824 */ /* 0x000fe200078e0216 */
[----:B-1----:R-:W-:Y:S01]  /*1de0*/  IADD3 R110, P1, R26, R22, RZ ;  /* 0x000000161a6e7210 */ /* 0x002fe20007f3e0ff */
[----:B------:R0:W-:Y:S02]  /*1df0*/  STL [R1+0x38], R83 ;  /* 0x0000385301007387 */ /* 0x0001e40000100800 */
[--C-:B------:R-:W-:Y:S01]  /*1e00*/  IMAD.X R13, R29, 0x1, R23.reuse, P0 ;  /* 0x000000011d0d7824 */ /* 0x100fe200000e0617 */
[----:B------:R-:W-:Y:S01]  /*1e10*/  ISETP.GT.AND P3, PT, R9, 0x5, PT ;  /* 0x000000050900780c */ /* 0x000fe20003f64270 */
[----:B------:R-:W-:-:S03]  /*1e20*/  IMAD.X R111, R27, 0x1, R23, P1 ;  /* 0x000000011b6f7824 */ /* 0x000fc600008e0617 */
[----:B------:R1:W4:Y:S04]  /*1e30*/  @P2 LDG.E.U16 R132, desc[UR6][R12.64] ;  /* 0x000000060c842981 */ /* 0x000328000c1e1500 */
[----:B------:R0:W4:Y:S01]  /*1e40*/  @P2 LDG.E.U16 R133, desc[UR6][R110.64] ;  /* 0x000000066e852981 */ /* 0x000122000c1e1500 */
[-C--:B-1----:R-:W-:Y:S02]  /*1e50*/  IADD3 R12, P0, R186, R22.reuse, RZ ;  /* 0x00000016ba0c7210 */ /* 0x082fe40007f1e0ff */
[----:B0-----:R-:W-:-:S03]  /*1e60*/  IADD3 R110, P1, R30, R22, RZ ;  /* 0x000000161e6e7210 */ /* 0x001fc60007f3e0ff */
[--C-:B------:R-:W-:Y:S01]  /*1e70*/  IMAD.X R13, R187, 0x1, R23.reuse, P0 ;  /* 0x00000001bb0d7824 */ /* 0x100fe200000e0617 */
[----:B------:R-:W-:Y:S01]  /*1e80*/  ISETP.GT.AND P2, PT, R9, 0x6, PT ;  /* 0x000000060900780c */ /* 0x000fe20003f44270 */
[----:B------:R-:W-:-:S03]  /*1e90*/  IMAD.X R111, R31, 0x1, R23, P1 ;  /* 0x000000011f6f7824 */ /* 0x000fc600008e0617 */
[----:B------:R0:W4:Y:S01]  /*1ea0*/  @P3 LDG.E.U16 R124, desc[UR6][R12.64] ;  /* 0x000000060c7c3981 */ /* 0x000122000c1e1500 */
[----:B------:R-:W-:-:S03]  /*1eb0*/  PRMT R118, RZ, 0x7610, R118 ;  /* 0x00007610ff767816 */ /* 0x000fc60000000076 */
[----:B------:R1:W4:Y:S01]  /*1ec0*/  @P3 LDG.E.U16 R125, desc[UR6][R110.64] ;  /* 0x000000066e7d3981 */ /* 0x000322000c1e1500 */
[-C--:B0-----:R-:W-:Y:S02]  /*1ed0*/  IADD3 R12, P0, R182, R22.reuse, RZ ;  /* 0x00000016b60c7210 */ /* 0x081fe40007f1e0ff */
[----:B-1----:R-:W-:-:S03]  /*1ee0*/  IADD3 R110, P1, R184, R22, RZ ;  /* 0x00000016b86e7210 */ /* 0x002fc60007f3e0ff */
[----:B------:R-:W-:Y:S01]  /*1ef0*/  IMAD.X R13, R183, 0x1, R23, P0 ;  /* 0x00000001b70d7824 */ /* 0x000fe200000e0617 */
[----:B------:R-:W-:Y:S02]  /*1f00*/  PRMT R119, RZ, 0x7610, R119 ;  /* 0x00007610ff777816 */ /* 0x000fe40000000077 */
[----:B------:R-:W-:Y:S01]  /*1f10*/  ISETP.GT.AND P3, PT, R9, 0x7, PT ;  /* 0x000000070900780c */ /* 0x000fe20003f64270 */
[----:B------:R-:W-:Y:S01]  /*1f20*/  IMAD.X R111, R185, 0x1, R23, P1 ;  /* 0x00000001b96f7824 */ /* 0x000fe200008e0617 */
[----:B------:R-:W-:Y:S01]  /*1f30*/  IADD3 R114, P1, R180, R22, RZ ;  /* 0x00000016b4727210 */ /* 0x000fe20007f3e0ff */
[----:B------:R0:W4:Y:S01]  /*1f40*/  @P2 LDG.E.U16 R118, desc[UR6][R12.64] ;  /* 0x000000060c762981 */ /* 0x000122000c1e1500 */
[----:B------:R-:W-:-:S03]  /*1f50*/  PRMT R112, RZ, 0x7610, R112 ;  /* 0x00007610ff707816 */ /* 0x000fc60000000070 */
[----:B------:R1:W4:Y:S01]  /*1f60*/  @P2 LDG.E.U16 R119, desc[UR6][R110.64] ;  /* 0x000000066e772981 */ /* 0x000322000c1e1500 */
[----:B------:R-:W-:Y:S01]  /*1f70*/  ISETP.GT.AND P2, PT, R9, 0x8, PT ;  /* 0x000000080900780c */ /* 0x000fe20003f44270 */
[----:B------:R-:W-:Y:S01]  /*1f80*/  IMAD.X R115, R181, 0x1, R23, P1 ;  /* 0x00000001b5737824 */ /* 0x000fe200008e0617 */
[----:B0-----:R-:W-:-:S04]  /*1f90*/  IADD3 R12, P0, R178, R22, RZ ;  /* 0x00000016b20c7210 */ /* 0x001fc80007f1e0ff */
[----:B------:R0:W4:Y:S01]  /*1fa0*/  @P3 LDG.E.U16 R112, desc[UR6][R114.64] ;  /* 0x0000000672703981 */ /* 0x000122000c1e1500 */
[----:B-1----:R-:W-:Y:S02]  /*1fb0*/  PRMT R111, RZ, 0x7610, R111 ;  /* 0x00007610ff6f7816 */ /* 0x002fe4000000006f */
[----:B------:R-:W-:Y:S02]  /*1fc0*/  IADD3.X R13, R179, R23, RZ, P0, !PT ;  /* 0x00000017b30d7210 */ /* 0x000fe400007fe4ff */
[----:B------:R-:W-:-:S03]  /*1fd0*/  IADD3 R116, P1, R176, R22, RZ ;  /* 0x00000016b0747210 */ /* 0x000fc60007f3e0ff */
[----:B------:R1:W4:Y:S01]  /*1fe0*/  @P3 LDG.E.U16 R111, desc[UR6][R12.64] ;  /* 0x000000060c6f3981 */ /* 0x000322000c1e1500 */
[----:B0-----:R-:W-:Y:S01]  /*1ff0*/  IADD3 R114, P0, R174, R22, RZ ;  /* 0x00000016ae727210 */ /* 0x001fe20007f1e0ff */
[--C-:B------:R-:W-:Y:S01]  /*2000*/  IMAD.X R117, R177, 0x1, R23.reuse, P1 ;  /* 0x00000001b1757824 */ /* 0x100fe200008e0617 */
[----:B------:R-:W-:Y:S02]  /*2010*/  ISETP.GT.AND P3, PT, R9, 0x9, PT ;  /* 0x000000090900780c */ /* 0x000fe40003f64270 */
[----:B-1----:R-:W-:Y:S01]  /*2020*/  PRMT R12, RZ, 0x7610, R12 ;  /* 0x00007610ff0c7816 */ /* 0x002fe2000000000c */
[----:B------:R-:W-:-:S05]  /*2030*/  IMAD.X R115, R175, 0x1, R23, P0 ;  /* 0x00000001af737824 */ /* 0x000fca00000e0617 */
[----:B------:R0:W4:Y:S04]  /*2040*/  @P2 LDG.E.U16 R12, desc[UR6][R116.64] ;  /* 0x00000006740c2981 */ /* 0x000128000c1e1500 */
[----:B------:R1:W4:Y:S01]  /*2050*/  @P2 LDG.E.U16 R11, desc[UR6][R114.64] ;  /* 0x00000006720b2981 */ /* 0x000322000c1e1500 */
[----:B------:R-:W-:Y:S02]  /*2060*/  ISETP.GT.AND P2, PT, R9, 0xa, PT ;  /* 0x0000000a0900780c */ /* 0x000fe40003f44270 */
[-C--:B0-----:R-:W-:Y:S02]  /*2070*/  IADD3 R116, P1, R172, R22.reuse, RZ ;  /* 0x00000016ac747210 */ /* 0x081fe40007f3e0ff */
[----:B-1----:R-:W-:-:S03]  /*2080*/  IADD3 R114, P0, R170, R22, RZ ;  /* 0x00000016aa727210 */ /* 0x002fc60007f1e0ff */
[--C-:B------:R-:W-:Y:S01]  /*2090*/  IMAD.X R117, R173, 0x1, R23.reuse, P1 ;  /* 0x00000001ad757824 */ /* 0x100fe200008e0617 */
[----:B------:R-:W-:Y:S01]  /*20a0*/  IADD3 R120, P1, R168, R22, RZ ;  /* 0x00000016a8787210 */ /* 0x000fe20007f3e0ff */
[----:B------:R-:W-:-:S03]  /*20b0*/  IMAD.X R115, R171, 0x1, R23, P0 ;  /* 0x00000001ab737824 */ /* 0x000fc600000e0617 */
[----:B------:R0:W4:Y:S01]  /*20c0*/  @P3 LDG.E.U16 R135, desc[UR6][R116.64] ;  /* 0x0000000674873981 */ /* 0x000122000c1e1500 */
[----:B------:R-:W-:Y:S01]  /*20d0*/  PRMT R13, RZ, 0x7610, R13 ;  /* 0x00007610ff0d7816 */ /* 0x000fe2000000000d */
[----:B------:R-:W-:Y:S02]  /*20e0*/  IMAD.X R121, R169, 0x1, R23, P1 ;  /* 0x00000001a9797824 */ /* 0x000fe400008e0617 */
[----:B------:R1:W4:Y:S01]  /*20f0*/  @P3 LDG.E.U16 R146, desc[UR6][R114.64] ;  /* 0x0000000672923981 */ /* 0x000322000c1e1500 */
[----:B------:R-:W-:-:S03]  /*2100*/  ISETP.GT.AND P3, PT, R9, 0xb, PT ;  /* 0x0000000b0900780c */ /* 0x000fc60003f64270 */
[----:B------:R1:W4:Y:S01]  /*2110*/  @P2 LDG.E.U16 R13, desc[UR6][R120.64] ;  /* 0x00000006780d2981 */ /* 0x000322000c1e1500 */
[----:B0-----:R-:W-:Y:S02]  /*2120*/  IADD3 R116, P0, R166, R22, RZ ;  /* 0x00000016a6747210 */ /* 0x001fe40007f1e0ff */
[----:B-1----:R-:W-:-:S03]  /*2130*/  PRMT R115, RZ, 0x7610, R115 ;  /* 0x00007610ff737816 */ /* 0x002fc60000000073 */
[----:B------:R-:W-:Y:S01]  /*2140*/  IMAD.X R117, R167, 0x1, R23, P0 ;  /* 0x00000001a7757824 */ /* 0x000fe200000e0617 */
[----:B------:R-:W-:-:S04]  /*2150*/  IADD3 R120, P1, R164, R22, RZ ;  /* 0x00000016a4787210 */ /* 0x000fc80007f3e0ff */
[----:B------:R0:W4:Y:S01]  /*2160*/  @P2 LDG.E.U16 R115, desc[UR6][R116.64] ;  /* 0x0000000674732981 */ /* 0x000122000c1e1500 */
[----:B------:R-:W-:Y:S01]  /*2170*/  IMAD.X R121, R165, 0x1, R23, P1 ;  /* 0x00000001a5797824 */ /* 0x000fe200008e0617 */
[----:B------:R-:W-:-:S04]  /*2180*/  ISETP.GT.AND P2, PT, R9, 0xc, PT ;  /* 0x0000000c0900780c */ /* 0x000fc80003f44270 */
[----:B------:R1:W4:Y:S01]  /*2190*/  @P3 LDG.E.U16 R139, desc[UR6][R120.64] ;  /* 0x00000006788b3981 */ /* 0x000322000c1e1500 */
[----:B0-----:R-:W-:-:S05]  /*21a0*/  IADD3 R116, P0, R162, R22, RZ ;  /* 0x00000016a2747210 */ /* 0x001fca0007f1e0ff */
[----:B------:R-:W-:Y:S01]  /*21b0*/  IMAD.X R117, R163, 0x1, R23, P0 ;  /* 0x00000001a3757824 */ /* 0x000fe200000e0617 */
[----:B-1----:R-:W-:-:S04]  /*21c0*/  IADD3 R120, P1, R210, R22, RZ ;  /* 0x00000016d2787210 */ /* 0x002fc80007f3e0ff */
        /* <DEDUP_REMOVED lines=16> */
[----:B------:R-:W-:Y:S02]  /*22d0*/  IADD3 R136, P1, R228, R22, RZ ;  /* 0x00000016e4887210 */ /* 0x000fe40007f3e0ff */
[----:B0-----:R-:W-:Y:S02]  /*22e0*/  PRMT R117, RZ, 0x7610, R117 ;  /* 0x00007610ff757816 */ /* 0x001fe40000000075 */
[----:B------:R-:W-:Y:S02]  /*22f0*/  ISETP.GT.AND P3, PT, R9, 0xf, PT ;  /* 0x0000000f0900780c */ /* 0x000fe40003f64270 */
[----:B------:R-:W-:Y:S02]  /*2300*/  IADD3.X R137, R229, R23, RZ, P1, !PT ;  /* 0x00000017e5897210 */ /* 0x000fe40000ffe4ff */
[----:B------:R0:W4:Y:S01]  /*2310*/  @P0 LDG.E.U16 R117, desc[UR6][R120.64] ;  /* 0x0000000678750981 */ /* 0x000122000c1e1500 */
[----:B------:R-:W-:-:S02]  /*2320*/  PRMT R116, RZ, 0x7610, R116 ;  /* 0x00007610ff747816 */ /* 0x000fc40000000074 */
[-C--:B------:R-:W-:Y:S02]  /*2330*/  IADD3 R128, P1, R236, R22.reuse, RZ ;  /* 0x00000016ec807210 */ /* 0x080fe40007f3e0ff */
[----:B------:R-:W-:Y:S02]  /*2340*/  PRMT R110, RZ, 0x7610, R110 ;  /* 0x00007610ff6e7816 */ /* 0x000fe4000000006e */
[----:B------:R-:W-:Y:S02]  /*2350*/  PRMT R109, RZ, 0x7610, R109 ;  /* 0x00007610ff6d7816 */ /* 0x000fe4000000006d */
[-C--:B0-----:R-:W-:Y:S01]  /*2360*/  IADD3 R120, P2, R232, R22.reuse, RZ ;  /* 0x00000016e8787210 */ /* 0x081fe20007f5e0ff */
[--C-:B------:R-:W-:Y:S01]  /*2370*/  IMAD.X R129, R237, 0x1, R23.reuse, P1 ;  /* 0x00000001ed817824 */ /* 0x100fe200008e0617 */
[----:B------:R0:W4:Y:S03]  /*2380*/  @P0 LDG.E.U16 R116, desc[UR6][R136.64] ;  /* 0x0000000688740981 */ /* 0x000126000c1e1500 */
[----:B------:R-:W-:Y:S01]  /*2390*/  IMAD.X R121, R233, 0x1, R23, P2 ;  /* 0x00000001e9797824 */ /* 0x000fe200010e0617 */
[----:B------:R-:W-:Y:S01]  /*23a0*/  ISETP.GT.AND P2, PT, R9, 0x10, PT ;  /* 0x000000100900780c */ /* 0x000fe20003f44270 */
[----:B------:R1:W4:Y:S01]  /*23b0*/  @P3 LDG.E.U16 R109, desc[UR6][R128.64] ;  /* 0x00000006806d3981 */ /* 0x000322000c1e1500 */
[----:B------:R-:W-:-:S02]  /*23c0*/  IADD3 RZ, P1, R160, R22, RZ ;  /* 0x00000016a0ff7210 */ /* 0x000fc40007f3e0ff */
[C---:B------:R-:W-:Y:S01]  /*23d0*/  IADD3 RZ, P0, R158.reuse, R22, RZ ;  /* 0x000000169eff7210 */ /* 0x040fe20007f1e0ff */
[----:B------:R2:W4:Y:S01]  /*23e0*/  @P3 LDG.E.U16 R110, desc[UR6][R120.64] ;  /* 0x00000006786e3981 */ /* 0x000522000c1e1500 */
[----:B------:R-:W-:Y:S01]  /*23f0*/  PRMT R113, RZ, 0x7610, R113 ;  /* 0x00007610ff717816 */ /* 0x000fe20000000071 */
[--C-:B0-----:R-:W-:Y:S01]  /*2400*/  IMAD.IADD R136, R158, 0x1, R22.reuse ;  /* 0x000000019e887824 */ /* 0x101fe200078e0216 */
[----:B------:R-:W-:Y:S01]  /*2410*/  ISETP.GT.AND P3, PT, R9, 0x11, PT ;  /* 0x000000110900780c */ /* 0x000fe20003f64270 */
[--C-:B------:R-:W-:Y:S02]  /*2420*/  IMAD.X R137, R159, 0x1, R23.reuse, P0 ;  /* 0x000000019f897824 */ /* 0x100fe400000e0617 */
[----:B-1----:R-:W-:Y:S02]  /*2430*/  IMAD.IADD R128, R160, 0x1, R22 ;  /* 0x00000001a0807824 */ /* 0x002fe400078e0216 */
[----:B------:R-:W-:Y:S01]  /*2440*/  IMAD.X R129, R161, 0x1, R23, P1 ;  /* 0x00000001a1817824 */ /* 0x000fe200008e0617 */
[----:B--2---:R-:W-:-:S02]  /*2450*/  PRMT R120, RZ, 0x7610, R120 ;  /* 0x00007610ff787816 */ /* 0x004fc40000000078 */
[-C--:B------:R-:W-:Y:S02]  /*2460*/  IADD3 RZ, P1, R156, R22.reuse, RZ ;  /* 0x000000169cff7210 */ /* 0x080fe40007f3e0ff */
[----:B------:R0:W2:Y:S01]  /*2470*/  @P2 LDG.E.U16 R113, desc[UR6][R128.64] ;  /* 0x0000000680712981 */ /* 0x0000a2000c1e1500 */
[----:B------:R-:W-:Y:S02]  /*2480*/  IADD3 RZ, P0, R154, R22, RZ ;  /* 0x000000169aff7210 */ /* 0x000fe40007f1e0ff */
[----:B------:R-:W-:Y:S01]  /*2490*/  PRMT R121, RZ, 0x7610, R121 ;  /* 0x00007610ff797816 */ /* 0x000fe20000000079 */
[----:B------:R1:W2:Y:S01]  /*24a0*/  @P2 LDG.E.U16 R120, desc[UR6][R136.64] ;  /* 0x0000000688782981 */ /* 0x0002a2000c1e1500 */
[----:B------:R-:W-:Y:S01]  /*24b0*/  ISETP.GT.AND P2, PT, R9, 0x12, PT ;  /* 0x000000120900780c */ /* 0x000fe20003f44270 */
[----:B0-----:R-:W-:Y:S02]  /*24c0*/  IMAD.IADD R128, R156, 0x1, R22 ;  /* 0x000000019c807824 */ /* 0x001fe400078e0216 */
[----:B------:R-:W-:-:S02]  /*24d0*/  IMAD.X R129, R157, 0x1, R23, P1 ;  /* 0x000000019d817824 */ /* 0x000fc400008e0617 */
[----:B-1----:R-:W-:Y:S02]  /*24e0*/  IMAD.IADD R136, R154, 0x1, R22 ;  /* 0x000000019a887824 */ /* 0x002fe400078e0216 */
[----:B------:R-:W-:Y:S01]  /*24f0*/  IMAD.X R137, R155, 0x1, R23, P0 ;  /* 0x000000019b897824 */ /* 0x000fe200000e0617 */
[-C--:B------:R-:W-:Y:S01]  /*2500*/  IADD3 RZ, P1, R152, R22.reuse, RZ ;  /* 0x0000001698ff7210 */ /* 0x080fe20007f3e0ff */
[----:B------:R0:W2:Y:S01]  /*2510*/  @P3 LDG.E.U16 R147, desc[UR6][R128.64] ;  /* 0x0000000680933981 */ /* 0x0000a2000c1e1500 */
[----:B------:R-:W-:Y:S02]  /*2520*/  IADD3 RZ, P0, R150, R22, RZ ;  /* 0x0000001696ff7210 */ /* 0x000fe40007f1e0ff */
[----:B------:R-:W-:Y:S01]  /*2530*/  PRMT R114, RZ, 0x7610, R114 ;  /* 0x00007610ff727816 */ /* 0x000fe20000000072 */
[----:B------:R1:W2:Y:S01]  /*2540*/  @P3 LDG.E.U16 R121, desc[UR6][R136.64] ;  /* 0x0000000688793981 */ /* 0x0002a2000c1e1500 */
[----:B------:R-:W-:Y:S01]  /*2550*/  ISETP.GT.AND P3, PT, R9, 0x13, PT ;  /* 0x000000130900780c */ /* 0x000fe20003f64270 */
[----:B0-----:R-:W-:-:S02]  /*2560*/  IMAD.IADD R128, R152, 0x1, R22 ;  /* 0x0000000198807824 */ /* 0x001fc400078e0216 */
[----:B------:R-:W-:Y:S02]  /*2570*/  IMAD.X R129, R153, 0x1, R23, P1 ;  /* 0x0000000199817824 */ /* 0x000fe400008e0617 */
[----:B-1----:R-:W-:Y:S01]  /*2580*/  IMAD.IADD R136, R150, 0x1, R22 ;  /* 0x0000000196887824 */ /* 0x002fe200078e0216 */
[----:B------:R-:W-:Y:S02]  /*2590*/  IADD3.X R137, R151, R23, RZ, P0, !PT ;  /* 0x0000001797897210 */ /* 0x000fe400007fe4ff */
[-C--:B------:R-:W-:Y:S01]  /*25a0*/  IADD3 RZ, P1, R148, R22.reuse, RZ ;  /* 0x0000001694ff7210 */ /* 0x080fe20007f3e0ff */
[----:B------:R0:W2:Y:S01]  /*25b0*/  @P2 LDG.E.U16 R114, desc[UR6][R128.64] ;  /* 0x0000000680722981 */ /* 0x0000a2000c1e1500 */
[----:B------:R-:W-:-:S03]  /*25c0*/  IADD3 RZ, P0, R142, R22, RZ ;  /* 0x000000168eff7210 */ /* 0x000fc60007f1e0ff */
[----:B------:R1:W2:Y:S01]  /*25d0*/  @P2 LDG.E.U16 R204, desc[UR6][R136.64] ;  /* 0x0000000688cc2981 */ /* 0x0002a2000c1e1500 */
[----:B------:R-:W-:Y:S01]  /*25e0*/  ISETP.GT.AND P2, PT, R9, 0x14, PT ;  /* 0x000000140900780c */ /* 0x000fe20003f44270 */
[--C-:B------:R-:W-:Y:S01]  /*25f0*/  IMAD.X R189, R143, 0x1, R23.reuse, P0 ;  /* 0x000000018fbd7824 */ /* 0x100fe200000e0617 */
[-C--:B------:R-:W-:Y:S01]  /*2600*/  IADD3 RZ, P0, R74, R22.reuse, RZ ;  /* 0x000000164aff7210 */ /* 0x080fe20007f1e0ff */
[----:B0-----:R-:W-:Y:S02]  /*2610*/  IMAD.IADD R128, R148, 0x1, R22 ;  /* 0x0000000194807824 */ /* 0x001fe400078e0216 */
[----:B------:R-:W-:Y:S01]  /*2620*/  IMAD.X R129, R149, 0x1, R23, P1 ;  /* 0x0000000195817824 */ /* 0x000fe200008e0617 */
[----:B-1----:R-:W-:Y:S02]  /*2630*/  PRMT R137, RZ, 0x7610, R137 ;  /* 0x00007610ff897816 */ /* 0x002fe40000000089 */
[----:B------:R-:W-:Y:S02]  /*2640*/  PRMT R136, RZ, 0x7610, R136 ;  /* 0x00007610ff887816 */ /* 0x000fe40000000088 */
[----:B------:R-:W-:-:S02]  /*2650*/  IADD3 RZ, P1, R140, R22, RZ ;  /* 0x000000168cff7210 */ /* 0x000fc40007f3e0ff */
[----:B------:R0:W2:Y:S01]  /*2660*/  @P3 LDG.E.U16 R137, desc[UR6][R128.64] ;  /* 0x0000000680893981 */ /* 0x0000a2000c1e1500 */
[----:B------:R-:W-:-:S03]  /*2670*/  IMAD.X R191, R75, 0x1, R23, P0 ;  /* 0x000000014bbf7824 */ /* 0x000fc600000e0617 */
[----:B------:R1:W2:Y:S01]  /*2680*/  @P3 LDG.E.U16 R136, desc[UR6][R188.64] ;  /* 0x00000006bc883981 */ /* 0x0002a2000c1e1500 */
[----:B------:R-:W-:Y:S02]  /*2690*/  ISETP.GT.AND P3, PT, R9, 0x15, PT ;  /* 0x000000150900780c */ /* 0x000fe40003f64270 */
[----:B0-----:R-:W-:Y:S02]  /*26a0*/  PRMT R129, RZ, 0x7610, R129 ;  /* 0x00007610ff817816 */ /* 0x001fe40000000081 */
[----:B------:R-:W-:Y:S01]  /*26b0*/  PRMT R128, RZ, 0x7610, R128 ;  /* 0x00007610ff807816 */ /* 0x000fe20000000080 */
[----:B-1----:R-:W-:Y:S02]  /*26c0*/  IMAD.IADD R188, R140, 0x1, R22 ;  /* 0x000000018cbc7824 */ /* 0x002fe400078e0216 */
[----:B------:R-:W-:Y:S01]  /*26d0*/  IMAD.X R189, R141, 0x1, R23, P1 ;  /* 0x000000018dbd7824 */ /* 0x000fe200008e0617 */
[-C--:B------:R-:W-:Y:S02]  /*26e0*/  IADD3 RZ, P1, R72, R22.reuse, RZ ;  /* 0x0000001648ff7210 */ /* 0x080fe40007f3e0ff */
[----:B------:R0:W2:Y:S01]  /*26f0*/  @P2 LDG.E.U16 R128, desc[UR6][R190.64] ;  /* 0x00000006be802981 */ /* 0x0000a2000c1e1500 */
[----:B------:R-:W-:-:S03]  /*2700*/  IADD3 RZ, P0, R70, R22, RZ ;  /* 0x0000001646ff7210 */ /* 0x000fc60007f1e0ff */
[----:B------:R1:W2:Y:S01]  /*2710*/  @P2 LDG.E.U16 R129, desc[UR6][R188.64] ;  /* 0x00000006bc812981 */ /* 0x0002a2000c1e1500 */
[----:B------:R-:W-:Y:S02]  /*2720*/  ISETP.GT.AND P2, PT, R9, 0x16, PT ;  /* 0x000000160900780c */ /* 0x000fe40003f44270 */
[----:B------:R-:W-:Y:S02]  /*2730*/  PRMT R205, RZ, 0x7610, R205 ;  /* 0x00007610ffcd7816 */ /* 0x000fe400000000cd */
[----:B------:R-:W-:Y:S01]  /*2740*/  PRMT R206, RZ, 0x7610, R206 ;  /* 0x00007610ffce7816 */ /* 0x000fe200000000ce */
[--C-:B0-----:R-:W-:Y:S02]  /*2750*/  IMAD.IADD R190, R70, 0x1, R22.reuse ;  /* 0x0000000146be7824 */ /* 0x101fe400078e0216 */
[----:B------:R-:W-:Y:S01]  /*2760*/  IMAD.X R191, R71, 0x1, R23, P0 ;  /* 0x0000000147bf7824 */ /* 0x000fe200000e0617 */
[----:B------:R-:W-:Y:S01]  /*2770*/  IADD3 RZ, P0, R66, R22, RZ ;  /* 0x0000001642ff7210 */ /* 0x000fe20007f1e0ff */
[----:B-1----:R-:W-:-:S02]  /*2780*/  IMAD.IADD R188, R72, 0x1, R22 ;  /* 0x0000000148bc7824 */ /* 0x002fc400078e0216 */
[----:B------:R-:W-:Y:S01]  /*2790*/  IMAD.X R189, R73, 0x1, R23, P1 ;  /* 0x0000000149bd7824 */ /* 0x000fe200008e0617 */
[-C--:B------:R-:W-:Y:S01]  /*27a0*/  IADD3 RZ, P1, R68, R22.reuse, RZ ;  /* 0x0000001644ff7210 */ /* 0x080fe20007f3e0ff */
[----:B------:R0:W2:Y:S01]  /*27b0*/  @P3 LDG.E.U16 R206, desc[UR6][R190.64] ;  /* 0x00000006bece3981 */ /* 0x0000a2000c1e1500 */
[----:B------:R-:W-:Y:S02]  /*27c0*/  PRMT R207, RZ, 0x7610, R207 ;  /* 0x00007610ffcf7816 */ /* 0x000fe400000000cf */
[----:B------:R-:W-:Y:S01]  /*27d0*/  PRMT R208, RZ, 0x7610, R208 ;  /* 0x00007610ffd07816 */ /* 0x000fe200000000d0 */
[----:B------:R1:W2:Y:S01]  /*27e0*/  @P3 LDG.E.U16 R205, desc[UR6][R188.64] ;  /* 0x00000006bccd3981 */ /* 0x0002a2000c1e1500 */
[----:B------:R-:W-:Y:S01]  /*27f0*/  ISETP.GT.AND P3, PT, R9, 0x17, PT ;  /* 0x000000170900780c */ /* 0x000fe20003f64270 */
[----:B0-----:R-:W-:Y:S02]  /*2800*/  IMAD.IADD R190, R66, 0x1, R22 ;  /* 0x0000000142be7824 */ /* 0x001fe400078e0216 */
[--C-:B------:R-:W-:Y:S01]  /*2810*/  IMAD.X R191, R67, 0x1, R23.reuse, P0 ;  /* 0x0000000143bf7824 */ /* 0x100fe200000e0617 */
[-C--:B-1----:R-:W-:Y:S01]  /*2820*/  IADD3 R188, R68, R22.reuse, RZ ;  /* 0x0000001644bc7210 */ /* 0x082fe20007ffe0ff */
[----:B------:R-:W-:Y:S01]  /*2830*/  IMAD.X R189, R69, 0x1, R23, P1 ;  /* 0x0000000145bd7824 */ /* 0x000fe200008e0617 */
[----:B------:R-:W-:-:S02]  /*2840*/  IADD3 RZ, P1, R64, R22, RZ ;  /* 0x0000001640ff7210 */ /* 0x000fc40007f3e0ff */
        /* <DEDUP_REMOVED lines=11> */
[----:B------:R-:W-:Y:S01]  /*2900*/  IADD3 RZ, P1, R60, R22, RZ ;  /* 0x000000163cff7210 */ /* 0x000fe20007f3e0ff */
[----:B------:R0:W2:Y:S01]  /*2910*/  @P3 LDG.E.U16 R212, desc[UR6][R190.64] ;  /* 0x00000006bed43981 */ /* 0x0000a2000c1e1500 */
[----:B------:R-:W-:Y:S02]  /*2920*/  PRMT R213, RZ, 0x7610, R213 ;  /* 0x00007610ffd57816 */ /* 0x000fe400000000d5 */
[----:B------:R-:W-:Y:S01]  /*2930*/  PRMT R216, RZ, 0x7610, R216 ;  /* 0x00007610ffd87816 */ /* 0x000fe200000000d8 */
[----:B------:R1:W2:Y:S01]  /*2940*/  @P3 LDG.E.U16 R209, desc[UR6][R188.64] ;  /* 0x00000006bcd13981 */ /* 0x0002a2000c1e1500 */
[----:B------:R-:W-:Y:S01]  /*2950*/  ISETP.GT.AND P3, PT, R9, 0x19, PT ;  /* 0x000000190900780c */ /* 0x000fe20003f64270 */
[----:B0-----:R-:W-:Y:S02]  /*2960*/  IMAD.IADD R190, R58, 0x1, R22 ;  /* 0x000000013abe7824 */ /* 0x001fe400078e0216 */
[----:B------:R-:W-:-:S02]  /*2970*/  IMAD.X R191, R59, 0x1, R23, P0 ;  /* 0x000000013bbf7824 */ /* 0x000fc400000e0617 */
[----:B-1----:R-:W-:Y:S02]  /*2980*/  IMAD.IADD R188, R60, 0x1, R22 ;  /* 0x000000013cbc7824 */ /* 0x002fe400078e0216 */
[----:B------:R-:W-:Y:S01]  /*2990*/  IMAD.X R189, R61, 0x1, R23, P1 ;  /* 0x000000013dbd7824 */ /* 0x000fe200008e0617 */
[----:B------:R0:W2:Y:S01]  /*29a0*/  @P2 LDG.E.U16 R216, desc[UR6][R190.64] ;  /* 0x00000006bed82981 */ /* 0x0000a2000c1e1500 */
[----:B------:R-:W-:-:S03]  /*29b0*/  IADD3 RZ, P1, R54, R22, RZ ;  /* 0x0000001636ff7210 */ /* 0x000fc60007f3e0ff */
[----:B------:R1:W2:Y:S01]  /*29c0*/  @P2 LDG.E.U16 R213, desc[UR6][R188.64] ;  /* 0x00000006bcd52981 */ /* 0x0002a2000c1e1500 */
[-C--:B------:R-:W-:Y:S02]  /*29d0*/  IADD3 RZ, P2, R56, R22.reuse, RZ ;  /* 0x0000001638ff7210 */ /* 0x080fe40007f5e0ff */
[----:B------:R-:W-:Y:S02]  /*29e0*/  ISETP.GT.AND P0, PT, R9, 0x1a, PT ;  /* 0x0000001a0900780c */ /* 0x000fe40003f04270 */
[----:B------:R-:W-:Y:S01]  /*29f0*/  PRMT R217, RZ, 0x7610, R217 ;  /* 0x00007610ffd97816 */ /* 0x000fe200000000d9 */
[----:B0-----:R-:W-:Y:S01]  /*2a00*/  IMAD.X R191, R55, 0x1, R23, P1 ;  /* 0x0000000137bf7824 */ /* 0x001fe200008e0617 */
[----:B------:R-:W-:Y:S01]  /*2a10*/  IADD3 RZ, P1, R52, R22, RZ ;  /* 0x0000001634ff7210 */ /* 0x000fe20007f3e0ff */
[----:B-1----:R-:W-:Y:S01]  /*2a20*/  IMAD.IADD R188, R56, 0x1, R22 ;  /* 0x0000000138bc7824 */ /* 0x002fe200078e0216 */
[----:B------:R-:W-:Y:S02]  /*2a30*/  IADD3.X R189, R57, R23, RZ, P2, !PT ;  /* 0x0000001739bd7210 */ /* 0x000fe400017fe4ff */
[----:B------:R-:W-:-:S03]  /*2a40*/  PRMT R221, RZ, 0x7610, R221 ;  /* 0x00007610ffdd7816 */ /* 0x000fc600000000dd */
[----:B------:R0:W2:Y:S01]  /*2a50*/  @P3 LDG.E.U16 R217, desc[UR6][R188.64] ;  /* 0x00000006bcd93981 */ /* 0x0000a2000c1e1500 */
[----:B------:R-:W-:Y:S02]  /*2a60*/  ISETP.GT.AND P2, PT, R9, 0x1b, PT ;  /* 0x0000001b0900780c */ /* 0x000fe40003f44270 */
[----:B------:R-:W-:Y:S01]  /*2a70*/  PRMT R226, RZ, 0x7610, R226 ;  /* 0x00007610ffe27816 */ /* 0x000fe200000000e2 */
[----:B0-----:R-:W-:Y:S02]  /*2a80*/  IMAD.IADD R188, R52, 0x1, R22 ;  /* 0x0000000134bc7824 */ /* 0x001fe400078e0216 */
[----:B------:R-:W-:Y:S01]  /*2a90*/  IMAD.X R189, R53, 0x1, R23, P1 ;  /* 0x0000000135bd7824 */ /* 0x000fe200008e0617 */
[----:B------:R-:W-:-:S04]  /*2aa0*/  IADD3 RZ, P1, R50, R22, RZ ;  /* 0x0000001632ff7210 */ /* 0x000fc80007f3e0ff */
[----:B------:R0:W2:Y:S01]  /*2ab0*/  @P0 LDG.E.U16 R221, desc[UR6][R188.64] ;  /* 0x00000006bcdd0981 */ /* 0x0000a2000c1e1500 */
[----:B------:R-:W-:Y:S01]  /*2ac0*/  PRMT R227, RZ, 0x7610, R227 ;  /* 0x00007610ffe37816 */ /* 0x000fe200000000e3 */
[----:B0-----:R-:W-:Y:S02]  /*2ad0*/  IMAD.IADD R188, R50, 0x1, R22 ;  /* 0x0000000132bc7824 */ /* 0x001fe400078e0216 */
[----:B------:R-:W-:Y:S01]  /*2ae0*/  IMAD.X R189, R51, 0x1, R23, P1 ;  /* 0x0000000133bd7824 */ /* 0x000fe200008e0617 */
[----:B------:R-:W-:-:S04]  /*2af0*/  IADD3 RZ, P1, R48, R22, RZ ;  /* 0x0000001630ff7210 */ /* 0x000fc80007f3e0ff */
[----:B------:R0:W2:Y:S01]  /*2b00*/  @P0 LDG.E.U16 R226, desc[UR6][R188.64] ;  /* 0x00000006bce20981 */ /* 0x0000a2000c1e1500 */
[----:B------:R-:W-:Y:S02]  /*2b10*/  IADD3 RZ, P0, R46, R22, RZ ;  /* 0x000000162eff7210 */ /* 0x000fe40007f1e0ff */
[----:B------:R-:W-:Y:S01]  /*2b20*/  PRMT R230, RZ, 0x7610, R230 ;  /* 0x00007610ffe67816 */ /* 0x000fe200000000e6 */
[----:B0-----:R-:W-:Y:S02]  /*2b30*/  IMAD.IADD R188, R48, 0x1, R22 ;  /* 0x0000000130bc7824 */ /* 0x001fe400078e0216 */
[----:B------:R-:W-:Y:S01]  /*2b40*/  IMAD.X R189, R49, 0x1, R23, P1 ;  /* 0x0000000131bd7824 */ /* 0x000fe200008e0617 */
[----:B------:R-:W-:-:S04]  /*2b50*/  ISETP.GT.AND P1, PT, R9, 0x1c, PT ;  /* 0x0000001c0900780c */ /* 0x000fc80003f24270 */
[----:B------:R0:W2:Y:S01]  /*2b60*/  @P2 LDG.E.U16 R227, desc[UR6][R188.64] ;  /* 0x00000006bce32981 */ /* 0x0000a2000c1e1500 */
        /* <DEDUP_REMOVED lines=9> */
[----:B------:R0:W2:Y:S02]  /*2c00*/  @P1 LDG.E.U16 R231, desc[UR6][R188.64] ;  /* 0x00000006bce71981 */ /* 0x0000a4000c1e1500 */
[-C--:B0-----:R-:W-:Y:S01]  /*2c10*/  IADD3 R188, R42, R22.reuse, RZ ;  /* 0x000000162abc7210 */ /* 0x081fe20007ffe0ff */
[----:B------:R-:W-:Y:S01]  /*2c20*/  IMAD.X R189, R43, 0x1, R23, P0 ;  /* 0x000000012bbd7824 */ /* 0x000fe200000e0617 */
[----:B------:R-:W-:-:S04]  /*2c30*/  IADD3 RZ, P0, R40, R22, RZ ;  /* 0x0000001628ff7210 */ /* 0x000fc80007f1e0ff */
[----:B------:R0:W2:Y:S01]  /*2c40*/  @P1 LDG.E.U16 R234, desc[UR6][R188.64] ;  /* 0x00000006bcea1981 */ /* 0x0000a2000c1e1500 */
[----:B------:R-:W-:Y:S02]  /*2c50*/  ISETP.GT.AND P1, PT, R9, 0x1d, PT ;  /* 0x0000001d0900780c */ /* 0x000fe40003f24270 */
[----:B------:R-:W-:Y:S02]  /*2c60*/  PRMT R235, RZ, 0x7610, R235 ;  /* 0x00007610ffeb7816 */ /* 0x000fe400000000eb */
[----:B------:R-:W-:Y:S01]  /*2c70*/  PRMT R238, RZ, 0x7610, R238 ;  /* 0x00007610ffee7816 */ /* 0x000fe200000000ee */
[----:B0-----:R-:W-:Y:S02]  /*2c80*/  IMAD.IADD R188, R40, 0x1, R22 ;  /* 0x0000000128bc7824 */ /* 0x001fe400078e0216 */
[----:B------:R-:W-:Y:S01]  /*2c90*/  IMAD.X R189, R41, 0x1, R23, P0 ;  /* 0x0000000129bd7824 */ /* 0x000fe200000e0617 */
[----:B------:R-:W-:-:S05]  /*2ca0*/  IADD3 RZ, P0, R38, R22, RZ ;  /* 0x0000001626ff7210 */ /* 0x000fca0007f1e0ff */
[----:B------:R0:W2:Y:S02]  /*2cb0*/  @P1 LDG.E.U16 R235, desc[UR6][R188.64] ;  /* 0x00000006bceb1981 */ /* 0x0000a4000c1e1500 */
[----:B0-----:R-:W-:Y:S02]  /*2cc0*/  IMAD.IADD R188, R38, 0x1, R22 ;  /* 0x0000000126bc7824 */ /* 0x001fe400078e0216 */
[----:B------:R-:W-:Y:S01]  /*2cd0*/  IMAD.X R189, R39, 0x1, R23, P0 ;  /* 0x0000000127bd7824 */ /* 0x000fe200000e0617 */
[----:B------:R-:W-:-:S04]  /*2ce0*/  ISETP.GT.AND P0, PT, R9, 0x1e, PT ;  /* 0x0000001e0900780c */ /* 0x000fc80003f04270 */
[----:B------:R0:W2:Y:S01]  /*2cf0*/  @P1 LDG.E.U16 R238, desc[UR6][R188.64] ;  /* 0x00000006bcee1981 */ /* 0x0000a2000c1e1500 */
[----:B------:R-:W-:Y:S02]  /*2d00*/  PRMT R239, RZ, 0x7610, R239 ;  /* 0x00007610ffef7816 */ /* 0x000fe400000000ef */
[----:B0-----:R-:W-:-:S05]  /*2d10*/  IADD3 R188, P1, R240, R22, RZ ;  /* 0x00000016f0bc7210 */ /* 0x001fca0007f3e0ff */
[----:B------:R-:W-:-:S05]  /*2d20*/  IMAD.X R189, R241, 0x1, R23, P1 ;  /* 0x00000001f1bd7824 */ /* 0x000fca00008e0617 */
[----:B------:R0:W2:Y:S02]  /*2d30*/  @P0 LDG.E.U16 R239, desc[UR6][R188.64] ;  /* 0x00000006bcef0981 */ /* 0x0000a4000c1e1500 */
[----:B0-----:R-:W-:-:S05]  /*2d40*/  IADD3 R188, P1, R76, R22, RZ ;  /* 0x000000164cbc7210 */ /* 0x001fca0007f3e0ff */
[----:B------:R-:W-:Y:S02]  /*2d50*/  IMAD.X R189, R77, 0x1, R23, P1 ;  /* 0x000000014dbd7824 */ /* 0x000fe400008e0617 */
[----:B------:R-:W0:Y:S01]  /*2d60*/  S2R R77, SR_TID.X ;  /* 0x00000000004d7919 */ /* 0x000e220000002100 */
[----:B------:R-:W-:-:S06]  /*2d70*/  PRMT R242, RZ, 0x7610, R242 ;  /* 0x00007610fff27816 */ /* 0x000fcc00000000f2 */
[----:B------:R5:W2:Y:S01]  /*2d80*/  @P0 LDG.E.U16 R242, desc[UR6][R188.64] ;  /* 0x00000006bcf20981 */ /* 0x000aa2000c1e1500 */
[----:B------:R-:W-:Y:S02]  /*2d90*/  ISETP.GT.AND P0, PT, R9, 0x1f, PT ;  /* 0x0000001f0900780c */ /* 0x000fe40003f04270 */
[----:B------:R-:W-:Y:S02]  /*2da0*/  PRMT R243, RZ, 0x7610, R243 ;  /* 0x00007610fff37816 */ /* 0x000fe400000000f3 */
[----:B-----5:R-:W-:-:S05]  /*2db0*/  IADD3 R188, P1, R80, R22, RZ ;  /* 0x0000001650bc7210 */ /* 0x020fca0007f3e0ff */
[----:B------:R-:W-:-:S05]  /*2dc0*/  IMAD.X R189, R81, 0x1, R23, P1 ;  /* 0x0000000151bd7824 */ /* 0x000fca00008e0617 */
[----:B------:R0:W5:Y:S02]  /*2dd0*/  @P0 LDG.E.U16 R243, desc[UR6][R188.64] ;  /* 0x00000006bcf30981 */ /* 0x000164000c1e1500 */
[----:B0-----:R-:W-:-:S04]  /*2de0*/  LOP3.LUT R188, R77, 0x1f, RZ, 0xc0, !PT ;  /* 0x0000001f4dbc7812 */ /* 0x001fc800078ec0ff */
[----:B------:R-:W-:Y:S02]  /*2df0*/  ISETP.GE.AND P1, PT, R188, R9, PT ;  /* 0x00000009bc00720c */ /* 0x000fe40003f26270 */
[----:B---3--:R-:W-:Y:S02]  /*2e00*/  IADD3 R188, P2, R78, R22, RZ ;  /* 0x000000164ebc7210 */ /* 0x008fe40007f5e0ff */
[----:B------:R-:W3:Y:S04]  /*2e10*/  LDL.LU R78, [R1+0x1c] ;  /* 0x00001c00014e7983 */ /* 0x000ee80000300800 */
[----:B------:R-:W2:Y:S04]  /*2e20*/  LDL.LU R81, [R1+0x20] ;  /* 0x0000200001517983 */ /* 0x000ea80000300800 */
[----:B------:R-:W5:Y:S01]  /*2e30*/  LDL.LU R80, [R1+0x24] ;  /* 0x0000240001507983 */ /* 0x000f620000300800 */
[----:B------:R-:W-:Y:S01]  /*2e40*/  PRMT R220, RZ, 0x7610, R220 ;  /* 0x00007610ffdc7816 */ /* 0x000fe200000000dc */
[----:B------:R-:W-:Y:S01]  /*2e50*/  IMAD.IADD R190, R54, 0x1, R22 ;  /* 0x0000000136be7824 */ /* 0x000fe200078e0216 */
[----:B------:R-:W-:Y:S01]  /*2e60*/  PRMT R244, RZ, 0x7610, R244 ;  /* 0x00007610fff47816 */ /* 0x000fe200000000f4 */
[----:B------:R-:W-:-:S03]  /*2e70*/  IMAD.X R189, R79, 0x1, R23, P2 ;  /* 0x000000014fbd7824 */ /* 0x000fc600010e0617 */
[----:B------:R-:W5:Y:S04]  /*2e80*/  @P3 LDG.E.U16 R220, desc[UR6][R190.64] ;  /* 0x00000006bedc3981 */ /* 0x000f68000c1e1500 */
[----:B------:R0:W5:Y:S01]  /*2e90*/  @P0 LDG.E.U16 R244, desc[UR6][R188.64] ;  /* 0x00000006bcf40981 */ /* 0x000162000c1e1500 */
[----:B------:R-:W-:Y:S01]  /*2ea0*/  PRMT R245, RZ, 0x7610, R245 ;  /* 0x00007610fff57816 */ /* 0x000fe200000000f5 */
[----:B0-----:R-:W-:Y:S02]  /*2eb0*/  IMAD.MOV.U32 R188, RZ, RZ, R193 ;  /* 0x000000ffffbc7224 */ /* 0x001fe400078e00c1 */
[----:B------:R-:W-:Y:S02]  /*2ec0*/  IMAD.MOV.U32 R189, RZ, RZ, R192 ;  /* 0x000000ffffbd7224 */ /* 0x000fe400078e00c0 */
[----:B------:R-:W-:Y:S01]  /*2ed0*/  IMAD.WIDE R190, R10, 0x2, R188 ;  /* 0x000000020abe7825 */ /* 0x000fe200078e02bc */
[----:B------:R-:W-:Y:S01]  /*2ee0*/  BAR.SYNC.DEFER_BLOCKING 0x0 ;  /* 0x0000000000007b1d */ /* 0x000fe20000010000 */
[----:B------:R-:W-:-:S02]  /*2ef0*/  PRMT R246, RZ, 0x7610, R246 ;  /* 0x00007610fff67816 */ /* 0x000fc400000000f6 */
[----:B------:R-:W-:-:S03]  /*2f00*/  PRMT R247, RZ, 0x7610, R247 ;  /* 0x00007610fff77816 */ /* 0x000fc600000000f7 */
[----:B------:R0:W5:Y:S02]  /*2f10*/  @!P1 LDG.E.U16 R245, desc[UR6][R190.64] ;  /* 0x00000006bef59981 */ /* 0x000164000c1e1500 */
[----:B0-----:R-:W-:Y:S01]  /*2f20*/  MOV R191, R194 ;  /* 0x000000c200bf7202 */ /* 0x001fe20000000f00 */
[----:B------:R-:W-:-:S04]  /*2f30*/  IMAD.MOV.U32 R190, RZ, RZ, R195 ;  /* 0x000000ffffbe7224 */ /* 0x000fc800078e00c3 */
[----:B------:R-:W-:-:S05]  /*2f40*/  IMAD.WIDE R192, R10, 0x2, R190 ;  /* 0x000000020ac07825 */ /* 0x000fca00078e02be */
[----:B------:R0:W5:Y:S02]  /*2f50*/  @!P1 LDG.E.U16 R246, desc[UR6][R192.64] ;  /* 0x00000006c0f69981 */ /* 0x000164000c1e1500 */
[----:B0-----:R-:W-:Y:S02]  /*2f60*/  IMAD.MOV.U32 R192, RZ, RZ, R197 ;  /* 0x000000ffffc07224 */ /* 0x001fe400078e00c5 */
[----:B------:R-:W-:Y:S02]  /*2f70*/  IMAD.MOV.U32 R193, RZ, RZ, R196 ;  /* 0x000000ffffc17224 */ /* 0x000fe400078e00c4 */
[----:B------:R-:W-:Y:S01]  /*2f80*/  IMAD.WIDE R194, R10, 0x2, R192 ;  /* 0x000000020ac27825 */ /* 0x000fe200078e02c0 */
[----:B------:R-:W-:-:S04]  /*2f90*/  LOP3.LUT R79, R77, 0x3f, RZ, 0xc0, !PT ;  /* 0x0000003f4d4f7812 */ /* 0x000fc800078ec0ff */
[----:B------:R0:W5:Y:S01]  /*2fa0*/  @!P1 LDG.E.U16 R247, desc[UR6][R194.64] ;  /* 0x00000006c2f79981 */ /* 0x000162000c1e1500 */
[----:B------:R-:W-:Y:S01]  /*2fb0*/  PRMT R248, RZ, 0x7610, R248 ;  /* 0x00007610fff87816 */ /* 0x000fe200000000f8 */
[----:B------:R-:W-:Y:S02]  /*2fc0*/  IMAD.SHL.U32 R83, R79, 0x2, RZ ;  /* 0x000000024f537824 */ /* 0x000fe400078e00ff */
[----:B0-----:R-:W-:Y:S02]  /*2fd0*/  IMAD.MOV.U32 R194, RZ, RZ, R199 ;  /* 0x000000ffffc27224 */ /* 0x001fe400078e00c7 */
[----:B------:R-:W-:Y:S02]  /*2fe0*/  IMAD.MOV.U32 R195, RZ, RZ, R198 ;  /* 0x000000ffffc37224 */ /* 0x000fe400078e00c6 */
[----:B------:R-:W-:Y:S01]  /*2ff0*/  IMAD.WIDE R196, R10, 0x2, R194 ;  /* 0x000000020ac47825 */ /* 0x000fe200078e02c2 */
[----:B------:R-:W-:Y:S04]  /*3000*/  STS.U16 [R83+UR4], R200 ;  /* 0x000000c853007988 */ /* 0x000fe80008000404 */
[----:B------:R0:W5:Y:S01]  /*3010*/  @!P1 LDG.E.U16 R248, desc[UR6][R196.64] ;  /* 0x00000006c4f89981 */ /* 0x000162000c1e1500 */
[----:B------:R-:W-:-:S03]  /*3020*/  PRMT R250, RZ, 0x7610, R250 ;  /* 0x00007610fffa7816 */ /* 0x000fc600000000fa */
[----:B------:R-:W-:Y:S04]  /*3030*/  STS.U16 [R83+UR4+0x80], R202 ;  /* 0x000080ca53007988 */ /* 0x000fe80008000404 */
[----:B----4-:R1:W-:Y:S01]  /*3040*/  STS.U16 [R83+UR4+0x800], R12 ;  /* 0x0008000c53007988 */ /* 0x0103e20008000404 */
[----:B0-----:R-:W-:Y:S02]  /*3050*/  IMAD.MOV.U32 R196, RZ, RZ, R203 ;  /* 0x000000ffffc47224 */ /* 0x001fe400078e00cb */
[----:B------:R-:W-:Y:S02]  /*3060*/  IMAD.MOV.U32 R197, RZ, RZ, R201 ;  /* 0x000000ffffc57224 */ /* 0x000fe400078e00c9 */
[----:B------:R-:W-:Y:S01]  /*3070*/  IMAD.WIDE R198, R10, 0x2, R196 ;  /* 0x000000020ac67825 */ /* 0x000fe200078e02c4 */
[----:B-1----:R-:W0:Y:S03]  /*3080*/  S2R R12, SR_TID.X ;  /* 0x00000000000c7919 */ /* 0x002e260000002100 */
[--C-:B------:R-:W-:Y:S01]  /*3090*/  IMAD.MOV.U32 R201, RZ, RZ, R252.reuse ;  /* 0x000000ffffc97224 */ /* 0x100fe200078e00fc */
[----:B------:R1:W4:Y:S01]  /*30a0*/  @!P1 LDG.E.U16 R250, desc[UR6][R198.64] ;  /* 0x00000006c6fa9981 */ /* 0x000322000c1e1500 */
[----:B------:R-:W-:Y:S01]  /*30b0*/  PRMT R252, RZ, 0x7610, R252 ;  /* 0x00007610fffc7816 */ /* 0x000fe200000000fc */
[----:B-1----:R-:W-:-:S02]  /*30c0*/  IMAD.MOV.U32 R198, RZ, RZ, R251 ;  /* 0x000000ffffc67224 */ /* 0x002fc400078e00fb */
[--C-:B------:R-:W-:Y:S01]  /*30d0*/  IMAD.MOV.U32 R199, RZ, RZ, R249.reuse ;  /* 0x000000ffffc77224 */ /* 0x100fe200078e00f9 */
[----:B------:R-:W-:Y:S02]  /*30e0*/  PRMT R249, RZ, 0x7610, R249 ;  /* 0x00007610fff97816 */ /* 0x000fe400000000f9 */
[----:B------:R-:W-:Y:S01]  /*30f0*/  PRMT R251, RZ, 0x7610, R251 ;  /* 0x00007610fffb7816 */ /* 0x000fe200000000fb */
[----:B------:R-:W-:-:S05]  /*3100*/  IMAD.WIDE R76, R10, 0x2, R198 ;  /* 0x000000020a4c7825 */ /* 0x000fca00078e02c6 */
[----:B------:R-:W4:Y:S01]  /*3110*/  @!P1 LDG.E.U16 R249, desc[UR6][R76.64] ;  /* 0x000000064cf99981 */ /* 0x000f22000c1e1500 */
[----:B0-----:R-:W-:-:S03]  /*3120*/  LOP3.LUT R12, R12, 0x3f, RZ, 0xc0, !PT ;  /* 0x0000003f0c0c7812 */ /* 0x001fc600078ec0ff */
[----:B------:R-:W4:Y:S02]  /*3130*/  LDL.LU.64 R76, [R1+0x50] ;  /* 0x00005000014c7983 */ /* 0x000f240000300a00 */
[----:B------:R-:W-:-:S05]  /*3140*/  IMAD.SHL.U32 R12, R12, 0x2, RZ ;  /* 0x000000020c0c7824 */ /* 0x000fca00078e00ff */
[----:B------:R0:W-:Y:S01]  /*3150*/  STS.U16 [R12+UR4+0x880], R11 ;  /* 0x0008800b0c007988 */ /* 0x0001e20008000404 */
[----:B---3--:R-:W-:Y:S01]  /*3160*/  IMAD.MOV.U32 R200, RZ, RZ, R78 ;  /* 0x000000ffffc87224 */ /* 0x008fe200078e004e */
[----:B--2---:R-:W-:-:S03]  /*3170*/  MOV R203, R81 ;  /* 0x0000005100cb7202 */ /* 0x004fc60000000f00 */
[----:B------:R-:W-:-:S04]  /*3180*/  IMAD.WIDE R78, R10, 0x2, R200 ;  /* 0x000000020a4e7825 */ /* 0x000fc800078e02c8 */
[----:B-----5:R-:W-:Y:S01]  /*3190*/  IMAD.MOV.U32 R202, RZ, RZ, R80 ;  /* 0x000000ffffca7224 */ /* 0x020fe200078e0050 */
[----:B------:R-:W2:Y:S03]  /*31a0*/  @!P1 LDG.E.U16 R251, desc[UR6][R78.64] ;  /* 0x000000064efb9981 */ /* 0x000ea6000c1e1500 */
[----:B------:R-:W-:-:S05]  /*31b0*/  IMAD.WIDE R80, R10, 0x2, R202 ;  /* 0x000000020a507825 */ /* 0x000fca00078e02ca */
[----:B------:R-:W3:Y:S04]  /*31c0*/  @!P1 LDG.E.U16 R252, desc[UR6][R80.64] ;  /* 0x0000000650fc9981 */ /* 0x000ee8000c1e1500 */
[----:B------:R-:W5:Y:S04]  /*31d0*/  LDL.LU.64 R78, [R1+0x48] ;  /* 0x00004800014e7983 */ /* 0x000f680000300a00 */
[----:B------:R-:W5:Y:S04]  /*31e0*/  LDL.LU.64 R80, [R1+0x40] ;  /* 0x0000400001507983 */ /* 0x000f680000300a00 */
[----:B------:R-:W5:Y:S04]  /*31f0*/  LDL.LU R83, [R1+0x38] ;  /* 0x0000380001537983 */ /* 0x000f680000300800 */
[----:B0-----:R-:W5:Y:S04]  /*3200*/  LDL R11, [R1+0x28] ;  /* 0x00002800010b7983 */ /* 0x001f680000100800 */
[----:B------:R-:W-:Y:S04]  /*3210*/  STS.U16 [R12+UR4+0x1000], R113 ;  /* 0x001000710c007988 */ /* 0x000fe80008000404 */
        /* <DEDUP_REMOVED lines=60> */
[----:B----4-:R-:W-:Y:S04]  /*35e0*/  STS.U16 [R12+UR4+0x2200], R250 ;  /* 0x002200fa0c007988 */ /* 0x010fe80008000404 */
[----:B------:R-:W-:Y:S04]  /*35f0*/  STS.U16 [R2+UR4+0x2080], R246 ;  /* 0x002080f602007988 */ /* 0x000fe80008000404 */
[----:B------:R-:W-:Y:S04]  /*3600*/  STS.U16 [R2+UR4+0x2280], R249 ;  /* 0x002280f902007988 */ /* 0x000fe80008000404 */
[----:B------:R-:W-:Y:S04]  /*3610*/  STS.U16 [R3+UR4+0x2100], R247 ;  /* 0x002100f703007988 */ /* 0x000fe80008000404 */
[----:B--2---:R-:W-:Y:S04]  /*3620*/  STS.U16 [R3+UR4+0x2300], R251 ;  /* 0x002300fb03007988 */ /* 0x004fe80008000404 */
[----:B------:R-:W-:Y:S04]  /*3630*/  STS.U16 [R4+UR4+0x2180], R248 ;  /* 0x002180f804007988 */ /* 0x000fe80008000404 */
[----:B---3--:R-:W-:Y:S01]  /*3640*/  STS.U16 [R4+UR4+0x2380], R252 ;  /* 0x002380fc04007988 */ /* 0x008fe20008000404 */
[----:B------:R-:W-:Y:S06]  /*3650*/  BAR.SYNC.DEFER_BLOCKING 0x0 ;  /* 0x0000000000007b1d */ /* 0x000fec0000010000 */
[----:B-----5:R-:W-:Y:S04]  /*3660*/  LDSM.16.M88.4 R108, [R11+UR4+0x2000] ;  /* 0x002000040b6c783b */ /* 0x020fe80008000200 */
[----:B------:R0:W-:Y:S04]  /*3670*/  LDSM.16.M88.4 R132, [R11+UR4+0x2200] ;  /* 0x002200040b84783b */ /* 0x0001e80008000200 */
[----:B------:R-:W1:Y:S04]  /*3680*/  LDSM.16.MT88.4 R112, [R0+UR4] ;  /* 0x000000040070783b */ /* 0x000e680008004200 */
[----:B0-----:R-:W2:Y:S01]  /*3690*/  LDL.LU R11, [R1+0x18] ;  /* 0x00001800010b7983 */ /* 0x001ea20000300800 */
[----:B------:R-:W-:-:S03]  /*36a0*/  LOP3.LUT R12, R0, 0x40, RZ, 0x3c, !PT ;  /* 0x00000040000c7812 */ /* 0x000fc600078e3cff */
[----:B------:R-:W0:Y:S04]  /*36b0*/  LDSM.16.MT88.4 R144, [R0+UR4+0x80] ;  /* 0x000080040090783b */ /* 0x000e280008004200 */
[----:B------:R-:W3:Y:S04]  /*36c0*/  LDSM.16.MT88.4 R136, [R12+UR4] ;  /* 0x000000040c88783b */ /* 0x000ee80008004200 */
[----:B------:R-:W4:Y:S04]  /*36d0*/  LDSM.16.MT88.4 R128, [R12+UR4+0x80] ;  /* 0x000080040c80783b */ /* 0x000f280008004200 */
[----:B------:R-:W-:Y:S04]  /*36e0*/  LDSM.16.MT88.4 R116, [R12+UR4+0x1000] ;  /* 0x001000040c74783b */ /* 0x000fe80008004200 */
[----:B------:R-:W5:Y:S04]  /*36f0*/  LDSM.16.MT88.4 R124, [R0+UR4+0x1000] ;  /* 0x00100004007c783b */ /* 0x000f680008004200 */
[----:B------:R-:W5:Y:S01]  /*3700*/  LDSM.16.MT88.4 R120, [R0+UR4+0x1080] ;  /* 0x001080040078783b */ /* 0x000f620008004200 */
[C---:B-1----:R-:W-:Y:S06]  /*3710*/  HMMA.16816.F32 R104, R112.reuse, R108, R104 ;  /* 0x0000006c7068723c */ /* 0x042fec0000001868 */
[----:B------:R-:W-:Y:S01]  /*3720*/  HMMA.16816.F32 R100, R112, R132, R100 ;  /* 0x000000847064723c */ /* 0x000fe20000001864 */
[----:B------:R1:W5:Y:S02]  /*3730*/  LDSM.16.MT88.4 R112, [R12+UR4+0x1080] ;  /* 0x001080040c70783b */ /* 0x0003640008004200 */
[----:B-1----:R-:W1:Y:S03]  /*3740*/  LDC R12, c[0x0][0x23c] ;  /* 0x00008f00ff0c7b82 */ /* 0x002e660000000800 */
[C---:B0-----:R-:W-:Y:S06]  /*3750*/  HMMA.16816.F32 R96, R144.reuse, R108, R96 ;  /* 0x0000006c9060723c */ /* 0x041fec0000001860 */
[----:B------:R-:W-:Y:S01]  /*3760*/  HMMA.16816.F32 R92, R144, R132, R92 ;  /* 0x00000084905c723c */ /* 0x000fe2000000185c */
[----:B-1----:R-:W-:-:S04]  /*3770*/  IMAD.SHL.U32 R12, R12, 0x20, RZ ;  /* 0x000000200c0c7824 */ /* 0x002fc800078e00ff */
[----:B------:R-:W-:-:S04]  /*3780*/  IMAD.WIDE R202, R12, 0x2, R202 ;  /* 0x000000020cca7825 */ /* 0x000fc800078e02ca */
[----:B------:R-:W-:Y:S01]  /*3790*/  IMAD.WIDE R200, R12, 0x2, R200 ;  /* 0x000000020cc87825 */ /* 0x000fe200078e02c8 */
[----:B------:R-:W-:Y:S04]  /*37a0*/  STL [R1+0x24], R202 ;  /* 0x000024ca01007387 */ /* 0x000fe80000100800 */
[----:B------:R-:W-:Y:S04]  /*37b0*/  STL [R1+0x20], R203 ;  /* 0x000020cb01007387 */ /* 0x000fe80000100800 */
[----:B------:R0:W-:Y:S01]  /*37c0*/  STL [R1+0x1c], R200 ;  /* 0x00001cc801007387 */ /* 0x0001e20000100800 */
[C---:B---3--:R-:W-:Y:S06]  /*37d0*/  HMMA.16816.F32 R88, R136.reuse, R108, R88 ;  /* 0x0000006c8858723c */ /* 0x048fec0000001858 */
[----:B------:R-:W-:Y:S06]  /*37e0*/  HMMA.16816.F32 R84, R136, R132, R84 ;  /* 0x000000848854723c */ /* 0x000fec0000001854 */
[C---:B----4-:R-:W-:Y:S06]  /*37f0*/  HMMA.16816.F32 R76, R128.reuse, R108, R76 ;  /* 0x0000006c804c723c */ /* 0x050fec000000184c */
[----:B------:R-:W-:Y:S01]  /*3800*/  HMMA.16816.F32 R80, R128, R132, R80 ;  /* 0x000000848050723c */ /* 0x000fe20000001850 */
[----:B------:R-:W-:-:S02]  /*3810*/  IMAD.MOV.U32 R252, RZ, RZ, R201 ;  /* 0x000000fffffc7224 */ /* 0x000fc400078e00c9 */
[----:B------:R-:W-:-:S04]  /*3820*/  IMAD.WIDE R194, R12, 0x2, R194 ;  /* 0x000000020cc27825 */ /* 0x000fc800078e02c2 */
[C---:B------:R-:W-:Y:S01]  /*3830*/  IMAD.WIDE R192, R12.reuse, 0x2, R192 ;  /* 0x000000020cc07825 */ /* 0x040fe200078e02c0 */
[----:B-----5:R-:W-:Y:S03]  /*3840*/  HMMA.16816.F32 R104, R124, R110, R104 ;  /* 0x0000006e7c68723c */ /* 0x020fe60000001868 */
[----:B------:R-:W-:-:S03]  /*3850*/  IMAD.WIDE R248, R12, 0x2, R198 ;  /* 0x000000020cf87825 */ /* 0x000fc600078e02c6 */
[----:B------:R-:W-:Y:S01]  /*3860*/  HMMA.16816.F32 R100, R124, R134, R100 ;  /* 0x000000867c64723c */ /* 0x000fe20000001864 */
[----:B0-----:R-:W-:-:S04]  /*3870*/  IMAD.WIDE R200, R12, 0x2, R196 ;  /* 0x000000020cc87825 */ /* 0x001fc800078e02c4 */
[C---:B------:R-:W-:Y:S01]  /*3880*/  IMAD.WIDE R190, R12.reuse, 0x2, R190 ;  /* 0x000000020cbe7825 */ /* 0x040fe200078e02be */
[----:B------:R-:W-:Y:S03]  /*3890*/  HMMA.16816.F32 R96, R120, R110, R96 ;  /* 0x0000006e7860723c */ /* 0x000fe60000001860 */
[----:B------:R-:W-:-:S03]  /*38a0*/  IMAD.WIDE R188, R12, 0x2, R188 ;  /* 0x000000020cbc7825 */ /* 0x000fc600078e02bc */
[----:B------:R-:W-:Y:S01]  /*38b0*/  HMMA.16816.F32 R92, R120, R134, R92 ;  /* 0x00000086785c723c */ /* 0x000fe2000000185c */
[----:B------:R-:W-:Y:S02]  /*38c0*/  IMAD.MOV.U32 R199, RZ, RZ, R194 ;  /* 0x000000ffffc77224 */ /* 0x000fe400078e00c2 */
[----:B------:R-:W-:-:S03]  /*38d0*/  IMAD.MOV.U32 R198, RZ, RZ, R195 ;  /* 0x000000ffffc67224 */ /* 0x000fc600078e00c3 */
        /* <DEDUP_REMOVED lines=11> */
[----:B------:R-:W-:Y:S02]  /*3990*/  IMAD.MOV.U32 R192, RZ, RZ, R189 ;  /* 0x000000ffffc07224 */ /* 0x000fe400078e00bd */
[----:B------:R-:W-:Y:S02]  /*39a0*/  VIADD R9, R9, 0xffffffe0 ;  /* 0xffffffe009097836 */ /* 0x000fe40000000000 */
[----:B--2---:R-:W-:-:S05]  /*39b0*/  VIADD R11, R11, 0xffffffff ;  /* 0xffffffff0b0b7836 */ /* 0x004fca0000000000 */
[----:B------:R0:W-:Y:S01]  /*39c0*/  STL [R1+0x18], R11 ;  /* 0x0000180b01007387 */ /* 0x0001e20000100800 */
[----:B------:R-:W-:Y:S02]  /*39d0*/  ISETP.NE.U32.AND P0, PT, R11, RZ, PT ;  /* 0x000000ff0b00720c */ /* 0x000fe40003f05070 */
[----:B0-----:R-:W0:Y:S02]  /*39e0*/  LDC R11, c[0x0][0x238] ;  /* 0x00008e00ff0b7b82 */ /* 0x001e240000000800 */
[----:B0-----:R-:W-:-:S05]  /*39f0*/  SHF.L.U32 R11, R11, 0x5, RZ ;  /* 0x000000050b0b7819 */ /* 0x001fca00000006ff */
[----:B------:R-:W-:-:S04]  /*3a00*/  IMAD.WIDE R22, R11, 0x2, R22 ;  /* 0x000000020b167825 */ /* 0x000fc800078e0216 */
[----:B------:R-:W-:Y:S05]  /*3a10*/  @P0 BRA `(.L_x_1) ;  /* 0xffffffdc00fc0947 */ /* 0x000fea000383ffff */
[----:B------:R-:W-:Y:S02]  /*3a20*/  F2FP.F16.F32.PACK_AB R27, R83, R87 ;  /* 0x00000057531b723e */ /* 0x000fe400000000ff */
[----:B------:R-:W-:Y:S02]  /*3a30*/  F2FP.F16.F32.PACK_AB R26, R81, R85 ;  /* 0x00000055511a723e */ /* 0x000fe400000000ff */
[----:B------:R-:W-:Y:S02]  /*3a40*/  F2FP.F16.F32.PACK_AB R25, R95, R103 ;  /* 0x000000675f19723e */ /* 0x000fe400000000ff */
[----:B------:R-:W-:Y:S02]  /*3a50*/  F2FP.F16.F32.PACK_AB R24, R93, R101 ;  /* 0x000000655d18723e */ /* 0x000fe400000000ff */
[----:B------:R-:W-:Y:S02]  /*3a60*/  F2FP.F16.F32.PACK_AB R23, R82, R86 ;  /* 0x000000565217723e */ /* 0x000fe400000000ff */
[----:B------:R-:W-:-:S02]  /*3a70*/  F2FP.F16.F32.PACK_AB R22, R80, R84 ;  /* 0x000000545016723e */ /* 0x000fc400000000ff */
        /* <DEDUP_REMOVED lines=9> */
[----:B------:R-:W-:-:S07]  /*3b10*/  F2FP.F16.F32.PACK_AB R12, R96, R104 ;  /* 0x00000068600c723e */ /* 0x000fce00000000ff */
.L_x_0:
[----:B------:R-:W2:Y:S01]  /*3b20*/  LDL.LU R42, [R1+0x30] ;  /* 0x00003000012a7983 */ /* 0x000ea20000300800 */
[----:B------:R-:W-:Y:S01]  /*3b30*/  ULDC.64 UR10, c[0x0][0x228] ;  /* 0x00008a00000a7ab9 */ /* 0x000fe20000000a00 */
[----:B------:R-:W-:Y:S02]  /*3b40*/  ULDC UR8, c[0x0][0x248] ;  /* 0x0000920000087ab9 */ /* 0x000fe40000000800 */
[----:B------:R-:W3:Y:S04]  /*3b50*/  LDL.LU R41, [R1+0x2c] ;  /* 0x00002c0001297983 */ /* 0x000ee80000300800 */
[----:B------:R-:W4:Y:S01]  /*3b60*/  LDL.LU R40, [R1+0x34] ;  /* 0x0000340001287983 */ /* 0x000f220000300800 */
[----:B------:R-:W1:Y:S01]  /*3b70*/  S2R R5, SR_TID.X ;  /* 0x0000000000057919 */ /* 0x000e620000002100 */
[----:B------:R-:W5:Y:S01]  /*3b80*/  S2R R4, SR_TID.X ;  /* 0x0000000000047919 */ /* 0x000f620000002100 */
[----:B-1----:R-:W-:-:S02]  /*3b90*/  IMAD.SHL.U32 R0, R5, 0x10, RZ ;  /* 0x0000001005007824 */ /* 0x002fc400078e00ff */
[----:B------:R-:W-:-:S03]  /*3ba0*/  IMAD.SHL.U32 R2, R5, 0x20, RZ ;  /* 0x0000002005027824 */ /* 0x000fc600078e00ff */
[----:B------:R-:W-:Y:S02]  /*3bb0*/  LOP3.LUT R0, R0, 0xf0, RZ, 0xc0, !PT ;  /* 0x000000f000007812 */ /* 0x000fe400078ec0ff */
[----:B------:R-:W-:Y:S02]  /*3bc0*/  LOP3.LUT R3, R2, 0x200, RZ, 0xc0, !PT ;  /* 0x0000020002037812 */ /* 0x000fe400078ec0ff */
[----:B-----5:R-:W-:Y:S02]  /*3bd0*/  LOP3.LUT R7, R4, 0x20, RZ, 0xc0, !PT ;  /* 0x0000002004077812 */ /* 0x020fe400078ec0ff */
[----:B------:R-:W-:-:S05]  /*3be0*/  IADD3 R0, R3, UR4, R0 ;  /* 0x0000000403007c10 */ /* 0x000fca000fffe000 */
[----:B------:R-:W-:Y:S01]  /*3bf0*/  IMAD R28, R7, 0x8, R0 ;  /* 0x00000008071c7824 */ /* 0x000fe200078e0200 */
[----:B------:R-:W-:Y:S01]  /*3c00*/  BAR.SYNC.DEFER_BLOCKING 0x0 ;  /* 0x0000000000007b1d */ /* 0x000fe20000010000 */
[----:B------:R-:W-:-:S05]  /*3c10*/  LOP3.LUT R6, R5, 0x3f, RZ, 0xc0, !PT ;  /* 0x0000003f05067812 */ /* 0x000fca00078ec0ff */
[----:B------:R-:W-:Y:S01]  /*3c20*/  STSM.16.M88.4 [R28], R12 ;  /* 0x0000000c1c007844 */ /* 0x000fe20000000200 */
[----:B------:R-:W-:Y:S01]  /*3c30*/  LEA R29, R6, UR4, 0x4 ;  /* 0x00000004061d7c11 */ /* 0x000fe2000f8e20ff */
[----:B------:R-:W3:Y:S01]  /*3c40*/  LDC R5, c[0x0][0x244] ;  /* 0x00009100ff057b82 */ /* 0x000ee20000000800 */
[----:B------:R-:W-:-:S07]  /*3c50*/  ULDC.64 UR4, c[0x0][0x220] ;  /* 0x0000880000047ab9 */ /* 0x000fce0000000a00 */
[----:B------:R-:W-:Y:S06]  /*3c60*/  BAR.SYNC.DEFER_BLOCKING 0x0 ;  /* 0x0000000000007b1d */ /* 0x000fec0000010000 */
[----:B0-----:R-:W-:Y:S02]  /*3c70*/  LDS.128 R32, [R29] ;  /* 0x000000001d207984 */ /* 0x001fe40000000c00 */
[----:B------:R-:W-:Y:S06]  /*3c80*/  BAR.SYNC.DEFER_BLOCKING 0x0 ;  /* 0x0000000000007b1d */ /* 0x000fec0000010000 */
[----:B------:R-:W-:Y:S02]  /*3c90*/  STSM.16.M88.4 [R28], R16 ;  /* 0x000000101c007844 */ /* 0x000fe40000000200 */
[----:B------:R-:W-:Y:S06]  /*3ca0*/  BAR.SYNC.DEFER_BLOCKING 0x0 ;  /* 0x0000000000007b1d */ /* 0x000fec0000010000 */
[----:B------:R-:W0:Y:S02]  /*3cb0*/  LDS.128 R36, [R29] ;  /* 0x000000001d247984 */ /* 0x000e240000000c00 */
[----:B------:R-:W-:Y:S06]  /*3cc0*/  BAR.SYNC.DEFER_BLOCKING 0x0 ;  /* 0x0000000000007b1d */ /* 0x000fec0000010000 */
[----:B------:R0:W-:Y:S02]  /*3cd0*/  STSM.16.M88.4 [R28], R20 ;  /* 0x000000141c007844 */ /* 0x0001e40000000200 */
[----:B0-----:R-:W-:Y:S01]  /*3ce0*/  PRMT R20, R36, 0x7632, R20 ;  /* 0x0000763224147816 */ /* 0x001fe20000000014 */
[----:B--2---:R-:W-:-:S02]  /*3cf0*/  VIADD R0, R42, 0x3 ;  /* 0x000000032a007836 */ /* 0x004fc40000000000 */
[----:B------:R-:W-:Y:S02]  /*3d00*/  VIADD R2, R42, 0x2 ;  /* 0x000000022a027836 */ /* 0x000fe40000000000 */
[----:B---3--:R-:W-:Y:S01]  /*3d10*/  IMAD R4, R41, R5, RZ ;  /* 0x0000000529047224 */ /* 0x008fe200078e02ff */
[----:B------:R-:W-:Y:S01]  /*3d20*/  ISETP.GE.AND P0, PT, R0, UR11, PT ;  /* 0x0000000b00007c0c */ /* 0x000fe2000bf06270 */
[----:B------:R-:W-:Y:S01]  /*3d30*/  VIADD R3, R42, 0x1 ;  /* 0x000000012a037836 */ /* 0x000fe20000000000 */
[----:B------:R-:W-:Y:S01]  /*3d40*/  ISETP.GE.AND P6, PT, R2, UR11, PT ;  /* 0x0000000b02007c0c */ /* 0x000fe2000bfc6270 */
[----:B------:R-:W-:Y:S01]  /*3d50*/  VIADD R0, R42, 0x4 ;  /* 0x000000042a007836 */ /* 0x000fe20000000000 */
[----:B------:R-:W-:Y:S01]  /*3d60*/  LEA R2, P3, R4, UR4, 0x1 ;  /* 0x0000000404027c11 */ /* 0x000fe2000f8608ff */
[----:B------:R-:W-:Y:S01]  /*3d70*/  BAR.SYNC.DEFER_BLOCKING 0x0 ;  /* 0x0000000000007b1d */ /* 0x000fe20000010000 */
[----:B------:R-:W-:Y:S02]  /*3d80*/  ISETP.GE.AND P4, PT, R3, UR11, PT ;  /* 0x0000000b03007c0c */ /* 0x000fe4000bf86270 */
[----:B------:R-:W-:Y:S01]  /*3d90*/  ISETP.GE.AND P1, PT, R0, UR11, PT ;  /* 0x0000000b00007c0c */ /* 0x000fe2000bf26270 */
[----:B------:R-:W-:Y:S01]  /*3da0*/  IMAD R0, R5, 0x40, R4 ;  /* 0x0000004005007824 */ /* 0x000fe200078e0204 */
[----:B------:R-:W-:-:S02]  /*3db0*/  LEA.HI.X.SX32 R3, R4, UR5, 0x1, P3 ;  /* 0x0000000504037c11 */ /* 0x000fc400098f0eff */
[----:B------:R-:W0:Y:S01]  /*3dc0*/  LDS.128 R4, [R29] ;  /* 0x000000001d047984 */ /* 0x000e220000000c00 */
[----:B------:R-:W-:Y:S01]  /*3dd0*/  BAR.SYNC.DEFER_BLOCKING 0x0 ;  /* 0x0000000000007b1d */ /* 0x000fe20000010000 */
[----:B------:R-:W-:-:S04]  /*3de0*/  ISETP.GE.AND P2, PT, R41, UR10, PT ;  /* 0x0000000a29007c0c */ /* 0x000fc8000bf46270 */
[C---:B------:R-:W-:Y:S01]  /*3df0*/  ISETP.LT.AND P2, PT, R42.reuse, UR11, !P2 ;  /* 0x0000000b2a007c0c */ /* 0x040fe2000d741270 */
[C---:B------:R-:W-:Y:S01]  /*3e00*/  IMAD R13, R42.reuse, UR8, RZ ;  /* 0x000000082a0d7c24 */ /* 0x040fe2000f8e02ff */
[----:B------:R-:W-:Y:S01]  /*3e10*/  STSM.16.M88.4 [R28], R24 ;  /* 0x000000181c007844 */ /* 0x000fe20000000200 */
[----:B------:R-:W-:Y:S02]  /*3e20*/  BAR.SYNC.DEFER_BLOCKING 0x0 ;  /* 0x0000000000007b1d */ /* 0x000fe40000010000 */
[----:B------:R-:W-:Y:S01]  /*3e30*/  IMAD.WIDE R10, R13, 0x2, R2 ;  /* 0x000000020d0a7825 */ /* 0x000fe200078e0202 */
[----:B------:R-:W-:Y:S02]  /*3e40*/  ISETP.GE.AND P5, PT, R42, UR11, PT ;  /* 0x0000000b2a007c0c */ /* 0x000fe4000bfa6270 */
[----:B------:R-:W-:-:S04]  /*3e50*/  LEA R8, P3, R0, UR4, 0x1 ;  /* 0x0000000400087c11 */ /* 0x000fc8000f8608ff */
[----:B------:R-:W-:Y:S01]  /*3e60*/  LEA.HI.X.SX32 R9, R0, UR5, 0x1, P3 ;  /* 0x0000000500097c11 */ /* 0x000fe200098f0eff */
[C---:B------:R-:W-:Y:S02]  /*3e70*/  VIADD R19, R13.reuse, UR8 ;  /* 0x000000080d137c36 */ /* 0x040fe40008000000 */
[----:B------:R-:W-:Y:S01]  /*3e80*/  IMAD.WIDE R12, R13, 0x2, R8 ;  /* 0x000000020d0c7825 */ /* 0x000fe200078e0208 */
[----:B------:R1:W-:Y:S01]  /*3e90*/  @P2 STG.E.U16 desc[UR6][R10.64], R32 ;  /* 0x000000200a002986 */ /* 0x0003e2000c101506 */
[----:B----4-:R-:W-:Y:S02]  /*3ea0*/  ISETP.LT.AND P2, PT, R40, UR10, !P5 ;  /* 0x0000000a28007c0c */ /* 0x010fe4000ef41270 */
[----:B------:R-:W-:Y:S01]  /*3eb0*/  ISETP.LT.AND P5, PT, R41, UR10, !P4 ;  /* 0x0000000a29007c0c */ /* 0x000fe2000e7a1270 */
[----:B------:R-:W-:Y:S01]  /*3ec0*/  VIADD R18, R42, 0x6 ;  /* 0x000000062a127836 */ /* 0x000fe20000000000 */
[----:B------:R-:W-:Y:S01]  /*3ed0*/  ISETP.LT.AND P4, PT, R40, UR10, !P4 ;  /* 0x0000000a28007c0c */ /* 0x000fe2000e781270 */
[----:B------:R-:W2:Y:S01]  /*3ee0*/  LDS.128 R28, [R29] ;  /* 0x000000001d1c7984 */ /* 0x000ea20000000c00 */
[----:B-1----:R-:W-:Y:S01]  /*3ef0*/  PRMT R11, R32, 0x7632, R11 ;  /* 0x00007632200b7816 */ /* 0x002fe2000000000b */
[----:B------:R-:W-:-:S06]  /*3f00*/  IMAD.WIDE R14, R19, 0x2, R2 ;  /* 0x00000002130e7825 */ /* 0x000fcc00078e0202 */
[----:B------:R1:W-:Y:S01]  /*3f10*/  @P2 STG.E.U16 desc[UR6][R12.64], R11 ;  /* 0x0000000b0c002986 */ /* 0x0003e2000c101506 */
[----:B------:R-:W-:Y:S02]  /*3f20*/  ISETP.LT.AND P2, PT, R41, UR10, !P6 ;  /* 0x0000000a29007c0c */ /* 0x000fe4000f741270 */
[----:B------:R-:W-:Y:S01]  /*3f30*/  ISETP.LT.AND P6, PT, R40, UR10, !P6 ;  /* 0x0000000a28007c0c */ /* 0x000fe2000f7c1270 */
[C---:B------:R-:W-:Y:S01]  /*3f40*/  IMAD.WIDE R16, R19.reuse, 0x2, R8 ;  /* 0x0000000213107825 */ /* 0x040fe200078e0208 */
[----:B------:R-:W-:Y:S03]  /*3f50*/  @P5 STG.E.U16 desc[UR6][R14.64], R36 ;  /* 0x000000240e005986 */ /* 0x000fe6000c101506 */
[----:B------:R-:W-:Y:S01]  /*3f60*/  VIADD R19, R19, UR8 ;  /* 0x0000000813137c36 */ /* 0x000fe20008000000 */
[----:B------:R3:W-:Y:S03]  /*3f70*/  @P4 STG.E.U16 desc[UR6][R16.64], R20 ;  /* 0x0000001410004986 */ /* 0x0007e6000c101506 */
[----:B-1----:R-:W-:-:S04]  /*3f80*/  IMAD.WIDE R10, R19, 0x2, R2 ;  /* 0x00000002130a7825 */ /* 0x002fc800078e0202 */
[----:B------:R-:W-:Y:S01]  /*3f90*/  IMAD.WIDE R12, R19, 0x2, R8 ;  /* 0x00000002130c7825 */ /* 0x000fe200078e0208 */
[----:B------:R-:W-:Y:S02]  /*3fa0*/  ISETP.LT.AND P4, PT, R41, UR10, !P0 ;  /* 0x0000000a29007c0c */ /* 0x000fe4000c781270 */
[----:B---3--:R-:W-:Y:S01]  /*3fb0*/  PRMT R17, R33, 0x7632, R17 ;  /* 0x0000763221117816 */ /* 0x008fe20000000011 */
[----:B------:R1:W-:Y:S01]  /*3fc0*/  @P2 STG.E.U16 desc[UR6][R10.64], R33 ;  /* 0x000000210a002986 */ /* 0x0003e2000c101506 */
[C---:B------:R-:W-:Y:S01]  /*3fd0*/  ISETP.LT.AND P0, PT, R40.reuse, UR10, !P0 ;  /* 0x0000000a28007c0c */ /* 0x040fe2000c701270 */
[----:B------:R-:W-:Y:S02]  /*3fe0*/  VIADD R21, R19, UR8 ;  /* 0x0000000813157c36 */ /* 0x000fe40008000000 */
[----:B------:R3:W-:Y:S01]  /*3ff0*/  @P6 STG.E.U16 desc[UR6][R12.64], R17 ;  /* 0x000000110c006986 */ /* 0x0007e2000c101506 */
[----:B------:R-:W-:Y:S02]  /*4000*/  ISETP.LT.AND P6, PT, R41, UR10, !P1 ;  /* 0x0000000a29007c0c */ /* 0x000fe4000cfc1270 */
[----:B------:R-:W-:Y:S01]  /*4010*/  ISETP.LT.AND P1, PT, R40, UR10, !P1 ;  /* 0x0000000a28007c0c */ /* 0x000fe2000cf21270 */
[C---:B------:R-:W-:Y:S01]  /*4020*/  VIADD R19, R21.reuse, UR8 ;  /* 0x0000000815137c36 */ /* 0x040fe20008000000 */
[----:B------:R-:W-:Y:S01]  /*4030*/  IADD3 R0, R42, 0x5, RZ ;  /* 0x000000052a007810 */ /* 0x000fe20007ffe0ff */
[----:B------:R-:W-:Y:S01]  /*4040*/  IMAD.WIDE R14, R21, 0x2, R2 ;  /* 0x00000002150e7825 */ /* 0x000fe200078e0202 */
[----:B------:R-:W-:-:S03]  /*4050*/  PRMT R20, R37, 0x7632, R20 ;  /* 0x0000763225147816 */ /* 0x000fc60000000014 */
[----:B-1----:R-:W-:Y:S01]  /*4060*/  IMAD.WIDE R10, R21, 0x2, R8 ;  /* 0x00000002150a7825 */ /* 0x002fe200078e0208 */
[----:B------:R-:W-:-:S03]  /*4070*/  PRMT R21, R34, 0x7632, R21 ;  /* 0x0000763222157816 */ /* 0x000fc60000000015 */
[C---:B---3--:R-:W-:Y:S01]  /*4080*/  IMAD.WIDE R16, R19.reuse, 0x2, R2 ;  /* 0x0000000213107825 */ /* 0x048fe200078e0202 */
[----:B------:R-:W-:Y:S01]  /*4090*/  ISETP.GE.AND P3, PT, R0, UR11, PT ;  /* 0x0000000b00007c0c */ /* 0x000fe2000bf66270 */
[----:B------:R1:W-:Y:S02]  /*40a0*/  @P4 STG.E.U16 desc[UR6][R14.64], R37 ;  /* 0x000000250e004986 */ /* 0x0003e4000c101506 */
[----:B------:R-:W-:Y:S01]  /*40b0*/  IMAD.WIDE R12, R19, 0x2, R8 ;  /* 0x00000002130c7825 */ /* 0x000fe200078e0208 */
[----:B------:R-:W-:Y:S01]  /*40c0*/  ISETP.GE.AND P5, PT, R18, UR11, PT ;  /* 0x0000000b12007c0c */ /* 0x000fe2000bfa6270 */
[----:B------:R3:W-:Y:S04]  /*40d0*/  @P0 STG.E.U16 desc[UR6][R10.64], R20 ;  /* 0x000000140a000986 */ /* 0x0007e8000c101506 */
[----:B------:R-:W-:Y:S01]  /*40e0*/  @P6 STG.E.U16 desc[UR6][R16.64], R34 ;  /* 0x0000002210006986 */ /* 0x000fe2000c101506 */
[----:B------:R-:W-:-:S03]  /*40f0*/  ISETP.LT.AND P6, PT, R41, UR10, !P5 ;  /* 0x0000000a29007c0c */ /* 0x000fc6000efc1270 */
[----:B------:R4:W-:Y:S01]  /*4100*/  @P1 STG.E.U16 desc[UR6][R12.64], R21 ;  /* 0x000000150c001986 */ /* 0x0009e2000c101506 */
[----:B------:R-:W-:Y:S01]  /*4110*/  ISETP.LT.AND P1, PT, R41, UR10, !P3 ;  /* 0x0000000a29007c0c */ /* 0x000fe2000df21270 */
[----:B-1----:R-:W-:Y:S01]  /*4120*/  VIADD R15, R19, UR8 ;  /* 0x00000008130f7c36 */ /* 0x002fe20008000000 */
[C---:B------:R-:W-:Y:S02]  /*4130*/  ISETP.LT.AND P3, PT, R40.reuse, UR10, !P3 ;  /* 0x0000000a28007c0c */ /* 0x040fe4000df61270 */
[----:B------:R-:W-:Y:S01]  /*4140*/  ISETP.LT.AND P5, PT, R40, UR10, !P5 ;  /* 0x0000000a28007c0c */ /* 0x000fe2000efa1270 */
[C---:B------:R-:W-:Y:S01]  /*4150*/  VIADD R19, R15.reuse, UR8 ;  /* 0x000000080f137c36 */ /* 0x040fe20008000000 */
[----:B---3--:R-:W-:Y:S01]  /*4160*/  PRMT R20, R38, 0x7632, R20 ;  /* 0x0000763226147816 */ /* 0x008fe20000000014 */
[----:B------:R-:W-:Y:S02]  /*4170*/  VIADD R0, R42, 0x7 ;  /* 0x000000072a007836 */ /* 0x000fe40000000000 */
[----:B------:R-:W-:Y:S01]  /*4180*/  IMAD.WIDE R10, R15, 0x2, R2 ;  /* 0x000000020f0a7825 */ /* 0x000fe200078e0202 */
[----:B------:R-:W-:-:S03]  /*4190*/  PRMT R22, R35, 0x7632, R22 ;  /* 0x0000763223167816 */ /* 0x000fc60000000016 */
[----:B------:R-:W-:Y:S01]  /*41a0*/  IMAD.WIDE R14, R15, 0x2, R8 ;  /* 0x000000020f0e7825 */ /* 0x000fe200078e0208 */
[----:B------:R-:W-:-:S03]  /*41b0*/  ISETP.GE.AND P2, PT, R0, UR11, PT ;  /* 0x0000000b00007c0c */ /* 0x000fc6000bf46270 */
[C---:B----4-:R-:W-:Y:S01]  /*41c0*/  IMAD.WIDE R12, R19.reuse, 0x2, R2 ;  /* 0x00000002130c7825 */ /* 0x050fe200078e0202 */
[----:B------:R-:W-:Y:S03]  /*41d0*/  @P1 STG.E.U16 desc[UR6][R10.64], R38 ;  /* 0x000000260a001986 */ /* 0x000fe6000c101506 */
[----:B------:R-:W-:Y:S01]  /*41e0*/  IMAD.WIDE R16, R19, 0x2, R8 ;  /* 0x0000000213107825 */ /* 0x000fe200078e0208 */
[----:B------:R-:W-:Y:S03]  /*41f0*/  @P3 STG.E.U16 desc[UR6][R14.64], R20 ;  /* 0x000000140e003986 */ /* 0x000fe6000c101506 */
[----:B------:R-:W-:Y:S01]  /*4200*/  VIADD R18, R42, 0x8 ;  /* 0x000000082a127836 */ /* 0x000fe20000000000 */
[----:B------:R-:W-:Y:S04]  /*4210*/  @P6 STG.E.U16 desc[UR6][R12.64], R35 ;  /* 0x000000230c006986 */ /* 0x000fe8000c101506 */
[----:B------:R1:W-:Y:S01]  /*4220*/  @P5 STG.E.U16 desc[UR6][R16.64], R22 ;  /* 0x0000001610005986 */ /* 0x0003e2000c101506 */
[----:B------:R-:W-:-:S02]  /*4230*/  ISETP.GE.AND P4, PT, R18, UR11, PT ;  /* 0x0000000b12007c0c */ /* 0x000fc4000bf86270 */
[C---:B------:R-:W-:Y:S02]  /*4240*/  ISETP.LT.AND P5, PT, R41.reuse, UR10, !P2 ;  /* 0x0000000a29007c0c */ /* 0x040fe4000d7a1270 */
[----:B------:R-:W-:Y:S01]  /*4250*/  ISETP.LT.AND P2, PT, R40, UR10, !P2 ;  /* 0x0000000a28007c0c */ /* 0x000fe2000d741270 */
[----:B------:R-:W-:Y:S01]  /*4260*/  VIADD R0, R42, 0x9 ;  /* 0x000000092a007836 */ /* 0x000fe20000000000 */
[----:B------:R-:W-:Y:S01]  /*4270*/  ISETP.LT.AND P6, PT, R41, UR10, !P4 ;  /* 0x0000000a29007c0c */ /* 0x000fe2000e7c1270 */
[----:B------:R-:W-:Y:S01]  /*4280*/  VIADD R19, R19, UR8 ;  /* 0x0000000813137c36 */ /* 0x000fe20008000000 */
[----:B------:R-:W-:Y:S02]  /*4290*/  ISETP.LT.AND P4, PT, R40, UR10, !P4 ;  /* 0x0000000a28007c0c */ /* 0x000fe4000e781270 */
[----:B------:R-:W-:Y:S01]  /*42a0*/  ISETP.GE.AND P0, PT, R0, UR11, PT ;  /* 0x0000000b00007c0c */ /* 0x000fe2000bf06270 */
[----:B------:R-:W-:Y:S01]  /*42b0*/  VIADD R21, R19, UR8 ;  /* 0x0000000813157c36 */ /* 0x000fe20008000000 */
[----:B-1----:R-:W-:Y:S01]  /*42c0*/  PRMT R17, R39, 0x7632, R17 ;  /* 0x0000763227117816 */ /* 0x002fe20000000011 */
[----:B------:R-:W-:-:S04]  /*42d0*/  IMAD.WIDE R10, R19, 0x2, R2 ;  /* 0x00000002130a7825 */ /* 0x000fc800078e0202 */
[----:B------:R-:W-:Y:S02]  /*42e0*/  VIADD R0, R42, 0xa ;  /* 0x0000000a2a007836 */ /* 0x000fe40000000000 */
[----:B------:R-:W-:Y:S01]  /*42f0*/  IMAD.WIDE R12, R19, 0x2, R8 ;  /* 0x00000002130c7825 */ /* 0x000fe200078e0208 */
[----:B------:R1:W-:Y:S03]  /*4300*/  @P5 STG.E.U16 desc[UR6][R10.64], R39 ;  /* 0x000000270a005986 */ /* 0x0003e6000c101506 */
[----:B------:R-:W-:Y:S01]  /*4310*/  IMAD.WIDE R14, R21, 0x2, R2 ;  /* 0x00000002150e7825 */ /* 0x000fe200078e0202 */
[----:B------:R-:W-:Y:S01]  /*4320*/  ISETP.GE.AND P1, PT, R0, UR11, PT ;  /* 0x0000000b00007c0c */ /* 0x000fe2000bf26270 */
[----:B------:R3:W-:Y:S01]  /*4330*/  @P2 STG.E.U16 desc[UR6][R12.64], R17 ;  /* 0x000000110c002986 */ /* 0x0007e2000c101506 */
[C---:B------:R-:W-:Y:S02]  /*4340*/  ISETP.LT.AND P2, PT, R41.reuse, UR10, !P0 ;  /* 0x0000000a29007c0c */ /* 0x040fe4000c741270 */
[----:B------:R-:W-:Y:S01]  /*4350*/  ISETP.LT.AND P0, PT, R40, UR10, !P0 ;  /* 0x0000000a28007c0c */ /* 0x000fe2000c701270 */
[----:B0-----:R2:W-:Y:S01]  /*4360*/  @P6 STG.E.U16 desc[UR6][R14.64], R4 ;  /* 0x000000040e006986 */ /* 0x0015e2000c101506 */
[----:B------:R-:W-:-:S02]  /*4370*/  ISETP.LT.AND P6, PT, R41, UR10, !P1 ;  /* 0x0000000a29007c0c */ /* 0x000fc4000cfc1270 */
[----:B-1----:R-:W-:Y:S01]  /*4380*/  PRMT R11, R4, 0x7632, R11 ;  /* 0x00007632040b7816 */ /* 0x002fe2000000000b */
[----:B------:R-:W-:Y:S02]  /*4390*/  VIADD R18, R42, 0xb ;  /* 0x0000000b2a127836 */ /* 0x000fe40000000000 */
[----:B---3--:R-:W-:-:S04]  /*43a0*/  IMAD.WIDE R16, R21, 0x2, R8 ;  /* 0x0000000215107825 */ /* 0x008fc800078e0208 */
[----:B------:R-:W-:Y:S01]  /*43b0*/  VIADD R21, R21, UR8 ;  /* 0x0000000815157c36 */ /* 0x000fe20008000000 */
[----:B------:R0:W-:Y:S01]  /*43c0*/  @P4 STG.E.U16 desc[UR6][R16.64], R11 ;  /* 0x0000000b10004986 */ /* 0x0001e2000c101506 */
[----:B------:R-:W-:Y:S02]  /*43d0*/  IADD3 R0, R42, 0xc, RZ ;  /* 0x0000000c2a007810 */ /* 0x000fe40007ffe0ff */
[C---:B------:R-:W-:Y:S01]  /*43e0*/  VIADD R19, R21.reuse, UR8 ;  /* 0x0000000815137c36 */ /* 0x040fe20008000000 */
[----:B--2---:R-:W-:Y:S01]  /*43f0*/  PRMT R4, R28, 0x7632, R4 ;  /* 0x000076321c047816 */ /* 0x004fe20000000004 */
[----:B------:R-:W-:Y:S01]  /*4400*/  IMAD.WIDE R12, R21, 0x2, R8 ;  /* 0x00000002150c7825 */ /* 0x000fe200078e0208 */
[----:B------:R-:W-:-:S03]  /*4410*/  ISETP.GE.AND P3, PT, R18, UR11, PT ;  /* 0x0000000b12007c0c */ /* 0x000fc6000bf66270 */
[----:B------:R-:W-:-:S04]  /*4420*/  IMAD.WIDE R14, R19, 0x2, R2 ;  /* 0x00000002130e7825 */ /* 0x000fc800078e0202 */
[----:B0-----:R-:W-:Y:S01]  /*4430*/  IMAD.WIDE R10, R21, 0x2, R2 ;  /* 0x00000002150a7825 */ /* 0x001fe200078e0202 */
[----:B------:R-:W-:Y:S02]  /*4440*/  ISETP.GE.AND P5, PT, R0, UR11, PT ;  /* 0x0000000b00007c0c */ /* 0x000fe4000bfa6270 */
[----:B------:R-:W-:Y:S02]  /*4450*/  ISETP.LT.AND P1, PT, R40, UR10, !P1 ;  /* 0x0000000a28007c0c */ /* 0x000fe4000cf21270 */
[----:B------:R0:W-:Y:S01]  /*4460*/  @P2 STG.E.U16 desc[UR6][R10.64], R28 ;  /* 0x0000001c0a002986 */ /* 0x0001e2000c101506 */
[----:B------:R-:W-:-:S03]  /*4470*/  VIADD R17, R19, UR8 ;  /* 0x0000000813117c36 */ /* 0x000fc60008000000 */
[----:B------:R1:W-:Y:S01]  /*4480*/  @P0 STG.E.U16 desc[UR6][R12.64], R4 ;  /* 0x000000040c000986 */ /* 0x0003e2000c101506 */
[C---:B------:R-:W-:Y:S02]  /*4490*/  ISETP.LT.AND P0, PT, R41.reuse, UR10, !P3 ;  /* 0x0000000a29007c0c */ /* 0x040fe4000df01270 */
[----:B------:R-:W-:Y:S01]  /*44a0*/  ISETP.LT.AND P3, PT, R40, UR10, !P3 ;  /* 0x0000000a28007c0c */ /* 0x000fe2000df61270 */
[----:B------:R2:W-:Y:S01]  /*44b0*/  @P6 STG.E.U16 desc[UR6][R14.64], R5 ;  /* 0x000000050e006986 */ /* 0x0005e2000c101506 */
[----:B------:R-:W-:Y:S01]  /*44c0*/  ISETP.LT.AND P6, PT, R41, UR10, !P5 ;  /* 0x0000000a29007c0c */ /* 0x000fe2000efc1270 */
[C---:B------:R-:W-:Y:S02]  /*44d0*/  VIADD R18, R42.reuse, 0xd ;  /* 0x0000000d2a127836 */ /* 0x040fe40000000000 */
[----:B------:R-:W-:Y:S01]  /*44e0*/  VIADD R0, R42, 0xe ;  /* 0x0000000e2a007836 */ /* 0x000fe20000000000 */
[----:B------:R-:W-:Y:S01]  /*44f0*/  PRMT R16, R5, 0x7632, R16 ;  /* 0x0000763205107816 */ /* 0x000fe20000000010 */
[----:B------:R-:W-:Y:S01]  /*4500*/  VIADD R21, R17, UR8 ;  /* 0x0000000811157c36 */ /* 0x000fe20008000000 */
[----:B------:R-:W-:Y:S01]  /*4510*/  ISETP.GE.AND P4, PT, R18, UR11, PT ;  /* 0x0000000b12007c0c */ /* 0x000fe2000bf86270 */
[----:B0-----:R-:W-:Y:S01]  /*4520*/  IMAD.WIDE R10, R19, 0x2, R8 ;  /* 0x00000002130a7825 */ /* 0x001fe200078e0208 */
[----:B------:R-:W-:-:S03]  /*4530*/  PRMT R18, R29, 0x7632, R18 ;  /* 0x000076321d127816 */ /* 0x000fc60000000012 */
[----:B-1----:R-:W-:Y:S01]  /*4540*/  IMAD.WIDE R12, R17, 0x2, R2 ;  /* 0x00000002110c7825 */ /* 0x002fe200078e0202 */
[----:B------:R-:W-:-:S03]  /*4550*/  ISETP.GE.AND P2, PT, R0, UR11, PT ;  /* 0x0000000b00007c0c */ /* 0x000fc6000bf46270 */
[----:B--2---:R-:W-:Y:S01]  /*4560*/  IMAD.WIDE R4, R17, 0x2, R8 ;  /* 0x0000000211047825 */ /* 0x004fe200078e0208 */
[----:B------:R-:W-:Y:S03]  /*4570*/  @P1 STG.E.U16 desc[UR6][R10.64], R16 ;  /* 0x000000100a001986 */ /* 0x000fe6000c101506 */
[C---:B------:R-:W-:Y:S01]  /*4580*/  IMAD.WIDE R14, R21.reuse, 0x2, R2 ;  /* 0x00000002150e7825 */ /* 0x040fe200078e0202 */
[----:B------:R-:W-:Y:S03]  /*4590*/  @P0 STG.E.U16 desc[UR6][R12.64], R29 ;  /* 0x0000001d0c000986 */ /* 0x000fe6000c101506 */
[----:B------:R-:W-:Y:S01]  /*45a0*/  VIADD R0, R42, 0xf ;  /* 0x0000000f2a007836 */ /* 0x000fe20000000000 */
[----:B------:R0:W-:Y:S01]  /*45b0*/  @P3 STG.E.U16 desc[UR6][R4.64], R18 ;  /* 0x0000001204003986 */ /* 0x0001e2000c101506 */
[----:B------:R-:W-:Y:S01]  /*45c0*/  ISETP.LT.AND P5, PT, R40, UR10, !P5 ;  /* 0x0000000a28007c0c */ /* 0x000fe2000efa1270 */
[----:B------:R-:W-:-:S02]  /*45d0*/  VIADD R17, R21, UR8 ;  /* 0x0000000815117c36 */ /* 0x000fc40008000000 */
[----:B------:R1:W-:Y:S01]  /*45e0*/  @P6 STG.E.U16 desc[UR6][R14.64], R6 ;  /* 0x000000060e006986 */ /* 0x0003e2000c101506 */
[----:B------:R-:W-:Y:S02]  /*45f0*/  ISETP.GE.AND P1, PT, R0, UR11, PT ;  /* 0x0000000b00007c0c */ /* 0x000fe4000bf26270 */
[C---:B------:R-:W-:Y:S02]  /*4600*/  ISETP.LT.AND P6, PT, R41.reuse, UR10, !P4 ;  /* 0x0000000a29007c0c */ /* 0x040fe4000e7c1270 */
[C---:B------:R-:W-:Y:S02]  /*4610*/  ISETP.LT.AND P4, PT, R40.reuse, UR10, !P4 ;  /* 0x0000000a28007c0c */ /* 0x040fe4000e781270 */
[----:B------:R-:W-:Y:S01]  /*4620*/  ISETP.LT.AND P3, PT, R41, UR10, !P2 ;  /* 0x0000000a29007c0c */ /* 0x000fe2000d761270 */
[----:B------:R-:W-:Y:S01]  /*4630*/  VIADD R19, R17, UR8 ;  /* 0x0000000811137c36 */ /* 0x000fe20008000000 */
[----:B------:R-:W-:Y:S02]  /*4640*/  ISETP.LT.AND P2, PT, R40, UR10, !P2 ;  /* 0x0000000a28007c0c */ /* 0x000fe4000d741270 */
[----:B------:R-:W-:-:S02]  /*4650*/  ISETP.LT.AND P0, PT, R41, UR10, !P1 ;  /* 0x0000000a29007c0c */ /* 0x000fc4000cf01270 */
[----:B------:R-:W-:Y:S01]  /*4660*/  ISETP.LT.AND P1, PT, R40, UR10, !P1 ;  /* 0x0000000a28007c0c */ /* 0x000fe2000cf21270 */
[----:B0-----:R-:W-:Y:S01]  /*4670*/  IMAD.WIDE R4, R21, 0x2, R8 ;  /* 0x0000000215047825 */ /* 0x001fe200078e0208 */
[----:B------:R-:W-:Y:S02]  /*4680*/  PRMT R0, R6, 0x7632, R0 ;  /* 0x0000763206007816 */ /* 0x000fe40000000000 */
[----:B-1----:R-:W-:Y:S01]  /*4690*/  PRMT R6, R30, 0x7632, R6 ;  /* 0x000076321e067816 */ /* 0x002fe20000000006 */
[----:B------:R-:W-:Y:S02]  /*46a0*/  VIADD R21, R19, UR8 ;  /* 0x0000000813157c36 */ /* 0x000fe40008000000 */
[----:B------:R-:W-:Y:S01]  /*46b0*/  IMAD.WIDE R10, R17, 0x2, R2 ;  /* 0x00000002110a7825 */ /* 0x000fe200078e0202 */
[----:B------:R-:W-:-:S03]  /*46c0*/  PRMT R18, R7, 0x7632, R18 ;  /* 0x0000763207127816 */ /* 0x000fc60000000012 */
[----:B------:R-:W-:Y:S01]  /*46d0*/  IMAD.WIDE R12, R17, 0x2, R8 ;  /* 0x00000002110c7825 */ /* 0x000fe200078e0208 */
[----:B------:R0:W-:Y:S03]  /*46e0*/  @P5 STG.E.U16 desc[UR6][R4.64], R0 ;  /* 0x0000000004005986 */ /* 0x0001e6000c101506 */
[C---:B------:R-:W-:Y:S01]  /*46f0*/  IMAD.WIDE R14, R19.reuse, 0x2, R2 ;  /* 0x00000002130e7825 */ /* 0x040fe200078e0202 */
[----:B------:R0:W-:Y:S03]  /*4700*/  @P6 STG.E.U16 desc[UR6][R10.64], R30 ;  /* 0x0000001e0a006986 */ /* 0x0001e6000c101506 */
[----:B------:R-:W-:Y:S01]  /*4710*/  IMAD.WIDE R16, R19, 0x2, R8 ;  /* 0x0000000213107825 */ /* 0x000fe200078e0208 */
[----:B------:R0:W-:Y:S03]  /*4720*/  @P4 STG.E.U16 desc[UR6][R12.64], R6 ;  /* 0x000000060c004986 */ /* 0x0001e6000c101506 */
[C---:B------:R-:W-:Y:S01]  /*4730*/  IMAD.WIDE R2, R21.reuse, 0x2, R2 ;  /* 0x0000000215027825 */ /* 0x040fe200078e0202 */
[----:B------:R0:W-:Y:S04]  /*4740*/  @P3 STG.E.U16 desc[UR6][R14.64], R7 ;  /* 0x000000070e003986 */ /* 0x0001e8000c101506 */
[----:B------:R0:W-:Y:S01]  /*4750*/  @P2 STG.E.U16 desc[UR6][R16.64], R18 ;  /* 0x0000001210002986 */ /* 0x0001e2000c101506 */
[----:B------:R-:W-:-:S03]  /*4760*/  IMAD.WIDE R8, R21, 0x2, R8 ;  /* 0x0000000215087825 */ /* 0x000fc600078e0208 */
[----:B------:R0:W-:Y:S01]  /*4770*/  @P0 STG.E.U16 desc[UR6][R2.64], R31 ;  /* 0x0000001f02000986 */ /* 0x0001e2000c101506 */
[----:B------:R-:W-:Y:S05]  /*4780*/  @!P1 EXIT ;  /* 0x000000000000994d */ /* 0x000fea0003800000 */
[----:B0-----:R-:W-:-:S05]  /*4790*/  PRMT R4, R31, 0x7632, R4 ;  /* 0x000076321f047816 */ /* 0x001fca0000000004 */
[----:B------:R-:W-:Y:S01]  /*47a0*/  STG.E.U16 desc[UR6][R8.64], R4 ;  /* 0x0000000408007986 */ /* 0x000fe2000c101506 */
[----:B------:R-:W-:Y:S05]  /*47b0*/  EXIT ;  /* 0x000000000000794d */ /* 0x000fea0003800000 */
.L_x_2:
[----:B------:R-:W-:-:S00]  /*47c0*/  BRA `(.L_x_2) ;  /* 0xfffffffc00fc7947 */ /* 0x000fc0000383ffff */
[----:B------:R-:W-:-:S00]  /*47d0*/  NOP ;  /* 0x0000000000007918 */ /* 0x000fc00000000000 */
        /* <DEDUP_REMOVED lines=10> */
.L_x_3:


//--------------------- .nv.shared.matmul_kernel  --------------------------
	.section	.nv.shared.matmul_kernel,"aw",@nobits
	.sectionflags	@""
	.align	16
	.zero		1024


//--------------------- .nv.shared.reserved.0     --------------------------
	.section	.nv.shared.reserved.0,"aw",@nobits
	.weak		__nv_reservedSMEM_offset_0_alias
	.size		__nv_reservedSMEM_offset_0_alias, 0, 0
	.other		__nv_reservedSMEM_offset_0_alias,@"STO_CUDA_RESERVED_SHARED STV_DEFAULT"
__nv_reservedSMEM_offset_0_alias:
	.zero		0


//--------------------- .nv.constant0.matmul_kernel --------------------------
	.section	.nv.constant0.matmul_kernel,"a",@progbits
	.sectionflags	@""
	.align	4
.nv.constant0.matmul_kernel:
	.zero		608


//--------------------- SYMBOLS --------------------------

	.type		.nv.reservedSmem.offset0,@object
	.size		.nv.reservedSmem.offset0,0x4
